//
// Generated by NVIDIA NVVM Compiler
//
// Compiler Build ID: CL-36424714
// Cuda compilation tools, release 13.0, V13.0.88
// Based on NVVM 20.0.0
//

.version 9.0
.target sm_100
.address_size 64

	// .globl	_Z11direct_convILi8ELi4ELi6ELi6ELi24ELi28ELi20ELi1EEvPfS0_S0_iiiiii
// _ZZ11direct_convILi8ELi4ELi6ELi6ELi24ELi28ELi20ELi1EEvPfS0_S0_iiiiiiE8s_kernel has been demoted
// _ZZ11direct_convILi8ELi4ELi6ELi6ELi24ELi28ELi20ELi1EEvPfS0_S0_iiiiiiE4s_in has been demoted

.visible .entry _Z11direct_convILi8ELi4ELi6ELi6ELi24ELi28ELi20ELi1EEvPfS0_S0_iiiiii(
	.param .u64 .ptr .align 1 _Z11direct_convILi8ELi4ELi6ELi6ELi24ELi28ELi20ELi1EEvPfS0_S0_iiiiii_param_0,
	.param .u64 .ptr .align 1 _Z11direct_convILi8ELi4ELi6ELi6ELi24ELi28ELi20ELi1EEvPfS0_S0_iiiiii_param_1,
	.param .u64 .ptr .align 1 _Z11direct_convILi8ELi4ELi6ELi6ELi24ELi28ELi20ELi1EEvPfS0_S0_iiiiii_param_2,
	.param .u32 _Z11direct_convILi8ELi4ELi6ELi6ELi24ELi28ELi20ELi1EEvPfS0_S0_iiiiii_param_3,
	.param .u32 _Z11direct_convILi8ELi4ELi6ELi6ELi24ELi28ELi20ELi1EEvPfS0_S0_iiiiii_param_4,
	.param .u32 _Z11direct_convILi8ELi4ELi6ELi6ELi24ELi28ELi20ELi1EEvPfS0_S0_iiiiii_param_5,
	.param .u32 _Z11direct_convILi8ELi4ELi6ELi6ELi24ELi28ELi20ELi1EEvPfS0_S0_iiiiii_param_6,
	.param .u32 _Z11direct_convILi8ELi4ELi6ELi6ELi24ELi28ELi20ELi1EEvPfS0_S0_iiiiii_param_7,
	.param .u32 _Z11direct_convILi8ELi4ELi6ELi6ELi24ELi28ELi20ELi1EEvPfS0_S0_iiiiii_param_8
)
{
	.local .align 16 .b8 	__local_depot0[96];
	.reg .b64 	%SP;
	.reg .b64 	%SPL;
	.reg .pred 	%p<64>;
	.reg .b16 	%rs<9>;
	.reg .b32 	%r<220>;
	.reg .b32 	%f<169>;
	.reg .b64 	%rd<46>;
	// demoted variable
	.shared .align 4 .b8 _ZZ11direct_convILi8ELi4ELi6ELi6ELi24ELi28ELi20ELi1EEvPfS0_S0_iiiiiiE8s_kernel[144];
	// demoted variable
	.shared .align 4 .b8 _ZZ11direct_convILi8ELi4ELi6ELi6ELi24ELi28ELi20ELi1EEvPfS0_S0_iiiiiiE4s_in[2240];
	mov.u64 	%SPL, __local_depot0;
	ld.param.u64 	%rd11, [_Z11direct_convILi8ELi4ELi6ELi6ELi24ELi28ELi20ELi1EEvPfS0_S0_iiiiii_param_0];
	ld.param.u64 	%rd12, [_Z11direct_convILi8ELi4ELi6ELi6ELi24ELi28ELi20ELi1EEvPfS0_S0_iiiiii_param_1];
	ld.param.u64 	%rd10, [_Z11direct_convILi8ELi4ELi6ELi6ELi24ELi28ELi20ELi1EEvPfS0_S0_iiiiii_param_2];
	ld.param.u32 	%r94, [_Z11direct_convILi8ELi4ELi6ELi6ELi24ELi28ELi20ELi1EEvPfS0_S0_iiiiii_param_3];
	ld.param.u32 	%r96, [_Z11direct_convILi8ELi4ELi6ELi6ELi24ELi28ELi20ELi1EEvPfS0_S0_iiiiii_param_5];
	ld.param.u32 	%r98, [_Z11direct_convILi8ELi4ELi6ELi6ELi24ELi28ELi20ELi1EEvPfS0_S0_iiiiii_param_7];
	ld.param.u32 	%r99, [_Z11direct_convILi8ELi4ELi6ELi6ELi24ELi28ELi20ELi1EEvPfS0_S0_iiiiii_param_8];
	cvta.to.global.u64 	%rd1, %rd12;
	cvta.to.global.u64 	%rd2, %rd11;
	cvta.to.global.u64 	%rd3, %rd10;
	add.u64 	%rd4, %SPL, 0;
	mov.u32 	%r1, %ctaid.y;
	mov.u32 	%r2, %ctaid.x;
	mov.u32 	%r3, %tid.y;
	mov.u32 	%r4, %tid.x;
	shl.b32 	%r100, %r3, 2;
	add.s32 	%r5, %r100, %r4;
	shr.s32 	%r101, %r98, 31;
	shr.u32 	%r102, %r101, 29;
	add.s32 	%r103, %r98, %r102;
	shr.s32 	%r104, %r103, 3;
	add.s32 	%r6, %r104, -1;
	shr.s32 	%r105, %r99, 31;
	shr.u32 	%r106, %r105, 30;
	add.s32 	%r107, %r99, %r106;
	shr.s32 	%r108, %r107, 2;
	add.s32 	%r7, %r108, -1;
	and.b32  	%r109, %r103, -8;
	sub.s32 	%r8, %r98, %r109;
	and.b32  	%r110, %r107, -4;
	sub.s32 	%r9, %r99, %r110;
	mul.lo.s32 	%r111, %r1, %r96;
	shl.b32 	%r112, %r111, 3;
	shl.b32 	%r113, %r2, 2;
	add.s32 	%r10, %r112, %r113;
	setp.eq.s32 	%p4, %r1, %r6;
	add.s32 	%r114, %r8, 13;
	selp.b32 	%r11, %r114, 13, %p4;
	setp.eq.s32 	%p5, %r2, %r7;
	add.s32 	%r115, %r9, 9;
	selp.b32 	%r12, %r115, 9, %p5;
	shr.u32 	%r116, %r12, 2;
	cvt.u16.u32 	%rs1, %r5;
	cvt.u16.u32 	%rs2, %r116;
	div.u16 	%rs3, %rs1, %rs2;
	cvt.u32.u16 	%r13, %rs3;
	mul.lo.s16 	%rs4, %rs3, %rs2;
	sub.s16 	%rs5, %rs1, %rs4;
	shl.b16 	%rs6, %rs5, 2;
	cvt.u32.u16 	%r14, %rs6;
	and.b16  	%rs7, %rs2, 255;
	div.u16 	%rs8, 32, %rs7;
	cvt.u32.u16 	%r15, %rs8;
	setp.le.u32 	%p6, %r11, %r13;
	@%p6 bra 	$L__BB0_11;
	add.s32 	%r16, %r10, %r14;
	add.s32 	%r119, %r14, 8;
	setp.gt.u32 	%p7, %r119, %r12;
	add.s32 	%r17, %r14, 4;
	setp.lt.u32 	%p8, %r17, %r12;
	and.pred  	%p1, %p7, %p8;
	sub.s32 	%r120, %r12, %r14;
	add.s32 	%r18, %r120, -5;
	and.b32  	%r19, %r12, 3;
	add.s32 	%r20, %r14, 5;
	add.s32 	%r21, %r14, 6;
	add.s32 	%r22, %r14, 7;
	mov.b32 	%r203, 0;
	not.pred 	%p9, %p1;
$L__BB0_2:
	add.s32 	%r121, %r203, %r13;
	mul.lo.s32 	%r24, %r121, %r96;
	add.s32 	%r122, %r16, %r24;
	mul.wide.s32 	%rd14, %r122, 4;
	add.s64 	%rd5, %rd2, %rd14;
	ld.global.v4.f32 	{%f37, %f38, %f39, %f40}, [%rd5];
	mov.u32 	%r123, _ZZ11direct_convILi8ELi4ELi6ELi6ELi24ELi28ELi20ELi1EEvPfS0_S0_iiiiiiE4s_in;
	mad.lo.s32 	%r25, %r121, 80, %r123;
	shl.b32 	%r124, %r14, 2;
	add.s32 	%r26, %r25, %r124;
	st.shared.f32 	[%r26], %f37;
	st.shared.f32 	[%r26+4], %f38;
	st.shared.f32 	[%r26+8], %f39;
	st.shared.f32 	[%r26+12], %f40;
	@%p9 bra 	$L__BB0_10;
	setp.eq.s32 	%p10, %r19, 0;
	mov.u32 	%r204, %r17;
	@%p10 bra 	$L__BB0_7;
	setp.eq.s32 	%p11, %r19, 1;
	ld.global.f32 	%f41, [%rd5+16];
	st.shared.f32 	[%r26+16], %f41;
	mov.u32 	%r204, %r20;
	@%p11 bra 	$L__BB0_7;
	setp.eq.s32 	%p12, %r19, 2;
	ld.global.f32 	%f42, [%rd5+20];
	st.shared.f32 	[%r26+20], %f42;
	mov.u32 	%r204, %r21;
	@%p12 bra 	$L__BB0_7;
	ld.global.f32 	%f43, [%rd5+24];
	st.shared.f32 	[%r26+24], %f43;
	mov.u32 	%r204, %r22;
$L__BB0_7:
	setp.lt.u32 	%p13, %r18, 3;
	@%p13 bra 	$L__BB0_10;
	add.s32 	%r28, %r24, %r10;
$L__BB0_9:
	add.s32 	%r125, %r28, %r204;
	mul.wide.s32 	%rd15, %r125, 4;
	add.s64 	%rd16, %rd2, %rd15;
	ld.global.f32 	%f44, [%rd16];
	shl.b32 	%r126, %r204, 2;
	add.s32 	%r127, %r25, %r126;
	st.shared.f32 	[%r127], %f44;
	ld.global.f32 	%f45, [%rd16+4];
	st.shared.f32 	[%r127+4], %f45;
	ld.global.f32 	%f46, [%rd16+8];
	st.shared.f32 	[%r127+8], %f46;
	ld.global.f32 	%f47, [%rd16+12];
	st.shared.f32 	[%r127+12], %f47;
	add.s32 	%r204, %r204, 4;
	setp.lt.s32 	%p14, %r204, %r12;
	@%p14 bra 	$L__BB0_9;
$L__BB0_10:
	add.s32 	%r203, %r203, %r15;
	setp.lt.s32 	%p15, %r203, %r11;
	@%p15 bra 	$L__BB0_2;
$L__BB0_11:
	setp.eq.s32 	%p16, %r4, 0;
	setp.lt.u32 	%p17, %r3, 6;
	and.pred  	%p2, %p16, %p17;
	mov.u32 	%r129, _ZZ11direct_convILi8ELi4ELi6ELi6ELi24ELi28ELi20ELi1EEvPfS0_S0_iiiiiiE8s_kernel;
	mad.lo.s32 	%r32, %r3, 24, %r129;
	not.pred 	%p18, %p2;
	@%p18 bra 	$L__BB0_13;
	mul.lo.s32 	%r130, %r3, 6;
	mul.wide.u32 	%rd17, %r130, 4;
	add.s64 	%rd18, %rd3, %rd17;
	ld.global.f32 	%f48, [%rd18];
	st.shared.f32 	[%r32], %f48;
	ld.global.f32 	%f49, [%rd18+4];
	st.shared.f32 	[%r32+4], %f49;
	ld.global.f32 	%f50, [%rd18+8];
	st.shared.f32 	[%r32+8], %f50;
	ld.global.f32 	%f51, [%rd18+12];
	st.shared.f32 	[%r32+12], %f51;
	ld.global.f32 	%f52, [%rd18+16];
	st.shared.f32 	[%r32+16], %f52;
	ld.global.f32 	%f53, [%rd18+20];
	st.shared.f32 	[%r32+20], %f53;
$L__BB0_13:
	ld.param.u32 	%r200, [_Z11direct_convILi8ELi4ELi6ELi6ELi24ELi28ELi20ELi1EEvPfS0_S0_iiiiii_param_6];
	setp.eq.s32 	%p19, %r2, %r7;
	setp.eq.s32 	%p20, %r1, %r6;
	bar.sync 	0;
	add.s32 	%r131, %r8, 8;
	selp.b32 	%r33, %r131, 8, %p20;
	add.s32 	%r132, %r9, 4;
	selp.b32 	%r34, %r132, 4, %p19;
	div.u32 	%r35, %r5, %r34;
	mul.lo.s32 	%r133, %r35, %r34;
	sub.s32 	%r36, %r5, %r133;
	div.u32 	%r37, 32, %r34;
	setp.lt.s32 	%p21, %r200, 1;
	@%p21 bra 	$L__BB0_63;
	add.s32 	%r135, %r36, 2;
	setp.gt.s32 	%p22, %r135, %r34;
	add.s32 	%r136, %r36, 1;
	setp.lt.s32 	%p23, %r136, %r34;
	sub.s32 	%r137, %r34, %r36;
	selp.b32 	%r138, %r137, 1, %p23;
	selp.b32 	%r38, %r138, 1, %p22;
	sub.s32 	%r140, %r33, %r35;
	min.s32 	%r39, %r33, %r140;
	add.s32 	%r40, %r94, -1;
	add.s32 	%r142, %r14, 8;
	setp.gt.s32 	%p24, %r142, %r12;
	add.s32 	%r41, %r14, 4;
	setp.lt.s32 	%p25, %r41, %r12;
	and.pred  	%p3, %p24, %p25;
	mul.lo.s32 	%r42, %r3, 6;
	sub.s32 	%r143, %r12, %r14;
	add.s32 	%r43, %r143, -5;
	and.b32  	%r44, %r12, 3;
	and.b32  	%r45, %r38, 2147483644;
	neg.s32 	%r46, %r38;
	mov.b32 	%r206, 0;
	not.pred 	%p33, %p3;
$L__BB0_15:
	setp.lt.s32 	%p26, %r94, 1;
	mov.f32 	%f54, 0f00000000;
	st.local.v4.f32 	[%rd4], {%f54, %f54, %f54, %f54};
	st.local.v4.f32 	[%rd4+16], {%f54, %f54, %f54, %f54};
	st.local.v4.f32 	[%rd4+32], {%f54, %f54, %f54, %f54};
	st.local.v4.f32 	[%rd4+48], {%f54, %f54, %f54, %f54};
	st.local.v4.f32 	[%rd4+64], {%f54, %f54, %f54, %f54};
	st.local.v4.f32 	[%rd4+80], {%f54, %f54, %f54, %f54};
	@%p26 bra 	$L__BB0_38;
	mov.b32 	%r207, 0;
$L__BB0_17:
	setp.le.s32 	%p27, %r33, %r35;
	@%p27 bra 	$L__BB0_23;
	ld.shared.f32 	%f1, [_ZZ11direct_convILi8ELi4ELi6ELi6ELi24ELi28ELi20ELi1EEvPfS0_S0_iiiiiiE8s_kernel];
	ld.shared.f32 	%f2, [_ZZ11direct_convILi8ELi4ELi6ELi6ELi24ELi28ELi20ELi1EEvPfS0_S0_iiiiiiE8s_kernel+4];
	ld.shared.f32 	%f3, [_ZZ11direct_convILi8ELi4ELi6ELi6ELi24ELi28ELi20ELi1EEvPfS0_S0_iiiiiiE8s_kernel+8];
	ld.shared.f32 	%f4, [_ZZ11direct_convILi8ELi4ELi6ELi6ELi24ELi28ELi20ELi1EEvPfS0_S0_iiiiiiE8s_kernel+12];
	ld.shared.f32 	%f5, [_ZZ11direct_convILi8ELi4ELi6ELi6ELi24ELi28ELi20ELi1EEvPfS0_S0_iiiiiiE8s_kernel+16];
	ld.shared.f32 	%f6, [_ZZ11direct_convILi8ELi4ELi6ELi6ELi24ELi28ELi20ELi1EEvPfS0_S0_iiiiiiE8s_kernel+20];
	ld.shared.f32 	%f7, [_ZZ11direct_convILi8ELi4ELi6ELi6ELi24ELi28ELi20ELi1EEvPfS0_S0_iiiiiiE8s_kernel+24];
	ld.shared.f32 	%f8, [_ZZ11direct_convILi8ELi4ELi6ELi6ELi24ELi28ELi20ELi1EEvPfS0_S0_iiiiiiE8s_kernel+28];
	ld.shared.f32 	%f9, [_ZZ11direct_convILi8ELi4ELi6ELi6ELi24ELi28ELi20ELi1EEvPfS0_S0_iiiiiiE8s_kernel+32];
	ld.shared.f32 	%f10, [_ZZ11direct_convILi8ELi4ELi6ELi6ELi24ELi28ELi20ELi1EEvPfS0_S0_iiiiiiE8s_kernel+36];
	ld.shared.f32 	%f11, [_ZZ11direct_convILi8ELi4ELi6ELi6ELi24ELi28ELi20ELi1EEvPfS0_S0_iiiiiiE8s_kernel+40];
	ld.shared.f32 	%f12, [_ZZ11direct_convILi8ELi4ELi6ELi6ELi24ELi28ELi20ELi1EEvPfS0_S0_iiiiiiE8s_kernel+44];
	ld.shared.f32 	%f13, [_ZZ11direct_convILi8ELi4ELi6ELi6ELi24ELi28ELi20ELi1EEvPfS0_S0_iiiiiiE8s_kernel+48];
	ld.shared.f32 	%f14, [_ZZ11direct_convILi8ELi4ELi6ELi6ELi24ELi28ELi20ELi1EEvPfS0_S0_iiiiiiE8s_kernel+52];
	ld.shared.f32 	%f15, [_ZZ11direct_convILi8ELi4ELi6ELi6ELi24ELi28ELi20ELi1EEvPfS0_S0_iiiiiiE8s_kernel+56];
	ld.shared.f32 	%f16, [_ZZ11direct_convILi8ELi4ELi6ELi6ELi24ELi28ELi20ELi1EEvPfS0_S0_iiiiiiE8s_kernel+60];
	ld.shared.f32 	%f17, [_ZZ11direct_convILi8ELi4ELi6ELi6ELi24ELi28ELi20ELi1EEvPfS0_S0_iiiiiiE8s_kernel+64];
	ld.shared.f32 	%f18, [_ZZ11direct_convILi8ELi4ELi6ELi6ELi24ELi28ELi20ELi1EEvPfS0_S0_iiiiiiE8s_kernel+68];
	ld.shared.f32 	%f19, [_ZZ11direct_convILi8ELi4ELi6ELi6ELi24ELi28ELi20ELi1EEvPfS0_S0_iiiiiiE8s_kernel+72];
	ld.shared.f32 	%f20, [_ZZ11direct_convILi8ELi4ELi6ELi6ELi24ELi28ELi20ELi1EEvPfS0_S0_iiiiiiE8s_kernel+76];
	ld.shared.f32 	%f21, [_ZZ11direct_convILi8ELi4ELi6ELi6ELi24ELi28ELi20ELi1EEvPfS0_S0_iiiiiiE8s_kernel+80];
	ld.shared.f32 	%f22, [_ZZ11direct_convILi8ELi4ELi6ELi6ELi24ELi28ELi20ELi1EEvPfS0_S0_iiiiiiE8s_kernel+84];
	ld.shared.f32 	%f23, [_ZZ11direct_convILi8ELi4ELi6ELi6ELi24ELi28ELi20ELi1EEvPfS0_S0_iiiiiiE8s_kernel+88];
	ld.shared.f32 	%f24, [_ZZ11direct_convILi8ELi4ELi6ELi6ELi24ELi28ELi20ELi1EEvPfS0_S0_iiiiiiE8s_kernel+92];
	ld.shared.f32 	%f25, [_ZZ11direct_convILi8ELi4ELi6ELi6ELi24ELi28ELi20ELi1EEvPfS0_S0_iiiiiiE8s_kernel+96];
	ld.shared.f32 	%f26, [_ZZ11direct_convILi8ELi4ELi6ELi6ELi24ELi28ELi20ELi1EEvPfS0_S0_iiiiiiE8s_kernel+100];
	ld.shared.f32 	%f27, [_ZZ11direct_convILi8ELi4ELi6ELi6ELi24ELi28ELi20ELi1EEvPfS0_S0_iiiiiiE8s_kernel+104];
	ld.shared.f32 	%f28, [_ZZ11direct_convILi8ELi4ELi6ELi6ELi24ELi28ELi20ELi1EEvPfS0_S0_iiiiiiE8s_kernel+108];
	ld.shared.f32 	%f29, [_ZZ11direct_convILi8ELi4ELi6ELi6ELi24ELi28ELi20ELi1EEvPfS0_S0_iiiiiiE8s_kernel+112];
	ld.shared.f32 	%f30, [_ZZ11direct_convILi8ELi4ELi6ELi6ELi24ELi28ELi20ELi1EEvPfS0_S0_iiiiiiE8s_kernel+116];
	ld.shared.f32 	%f31, [_ZZ11direct_convILi8ELi4ELi6ELi6ELi24ELi28ELi20ELi1EEvPfS0_S0_iiiiiiE8s_kernel+120];
	ld.shared.f32 	%f32, [_ZZ11direct_convILi8ELi4ELi6ELi6ELi24ELi28ELi20ELi1EEvPfS0_S0_iiiiiiE8s_kernel+124];
	ld.shared.f32 	%f33, [_ZZ11direct_convILi8ELi4ELi6ELi6ELi24ELi28ELi20ELi1EEvPfS0_S0_iiiiiiE8s_kernel+128];
	ld.shared.f32 	%f34, [_ZZ11direct_convILi8ELi4ELi6ELi6ELi24ELi28ELi20ELi1EEvPfS0_S0_iiiiiiE8s_kernel+132];
	ld.shared.f32 	%f35, [_ZZ11direct_convILi8ELi4ELi6ELi6ELi24ELi28ELi20ELi1EEvPfS0_S0_iiiiiiE8s_kernel+136];
	mov.b32 	%r208, 0;
	ld.shared.f32 	%f36, [_ZZ11direct_convILi8ELi4ELi6ELi6ELi24ELi28ELi20ELi1EEvPfS0_S0_iiiiiiE8s_kernel+140];
$L__BB0_19:
	setp.lt.s32 	%p28, %r38, 1;
	@%p28 bra 	$L__BB0_22;
	div.u32 	%r147, %r208, %r37;
	mul.lo.s32 	%r50, %r147, %r38;
	add.s32 	%r148, %r208, %r35;
	mov.u32 	%r149, _ZZ11direct_convILi8ELi4ELi6ELi6ELi24ELi28ELi20ELi1EEvPfS0_S0_iiiiiiE4s_in;
	mad.lo.s32 	%r51, %r148, 80, %r149;
	mov.b32 	%r210, 0;
	mov.u32 	%r209, %r46;
$L__BB0_21:
	add.s32 	%r150, %r50, %r210;
	add.s32 	%r151, %r210, %r36;
	mul.wide.u32 	%rd19, %r150, 4;
	add.s64 	%rd20, %rd4, %rd19;
	ld.local.f32 	%f55, [%rd20];
	shl.b32 	%r152, %r151, 2;
	add.s32 	%r153, %r51, %r152;
	ld.shared.f32 	%f56, [%r153];
	fma.rn.f32 	%f57, %f56, %f1, %f55;
	ld.shared.f32 	%f58, [%r153+4];
	fma.rn.f32 	%f59, %f58, %f2, %f57;
	ld.shared.f32 	%f60, [%r153+8];
	fma.rn.f32 	%f61, %f60, %f3, %f59;
	ld.shared.f32 	%f62, [%r153+12];
	fma.rn.f32 	%f63, %f62, %f4, %f61;
	ld.shared.f32 	%f64, [%r153+16];
	fma.rn.f32 	%f65, %f64, %f5, %f63;
	ld.shared.f32 	%f66, [%r153+20];
	fma.rn.f32 	%f67, %f66, %f6, %f65;
	ld.shared.f32 	%f68, [%r153+80];
	fma.rn.f32 	%f69, %f68, %f7, %f67;
	ld.shared.f32 	%f70, [%r153+84];
	fma.rn.f32 	%f71, %f70, %f8, %f69;
	ld.shared.f32 	%f72, [%r153+88];
	fma.rn.f32 	%f73, %f72, %f9, %f71;
	ld.shared.f32 	%f74, [%r153+92];
	fma.rn.f32 	%f75, %f74, %f10, %f73;
	ld.shared.f32 	%f76, [%r153+96];
	fma.rn.f32 	%f77, %f76, %f11, %f75;
	ld.shared.f32 	%f78, [%r153+100];
	fma.rn.f32 	%f79, %f78, %f12, %f77;
	ld.shared.f32 	%f80, [%r153+160];
	fma.rn.f32 	%f81, %f80, %f13, %f79;
	ld.shared.f32 	%f82, [%r153+164];
	fma.rn.f32 	%f83, %f82, %f14, %f81;
	ld.shared.f32 	%f84, [%r153+168];
	fma.rn.f32 	%f85, %f84, %f15, %f83;
	ld.shared.f32 	%f86, [%r153+172];
	fma.rn.f32 	%f87, %f86, %f16, %f85;
	ld.shared.f32 	%f88, [%r153+176];
	fma.rn.f32 	%f89, %f88, %f17, %f87;
	ld.shared.f32 	%f90, [%r153+180];
	fma.rn.f32 	%f91, %f90, %f18, %f89;
	ld.shared.f32 	%f92, [%r153+240];
	fma.rn.f32 	%f93, %f92, %f19, %f91;
	ld.shared.f32 	%f94, [%r153+244];
	fma.rn.f32 	%f95, %f94, %f20, %f93;
	ld.shared.f32 	%f96, [%r153+248];
	fma.rn.f32 	%f97, %f96, %f21, %f95;
	ld.shared.f32 	%f98, [%r153+252];
	fma.rn.f32 	%f99, %f98, %f22, %f97;
	ld.shared.f32 	%f100, [%r153+256];
	fma.rn.f32 	%f101, %f100, %f23, %f99;
	ld.shared.f32 	%f102, [%r153+260];
	fma.rn.f32 	%f103, %f102, %f24, %f101;
	ld.shared.f32 	%f104, [%r153+320];
	fma.rn.f32 	%f105, %f104, %f25, %f103;
	ld.shared.f32 	%f106, [%r153+324];
	fma.rn.f32 	%f107, %f106, %f26, %f105;
	ld.shared.f32 	%f108, [%r153+328];
	fma.rn.f32 	%f109, %f108, %f27, %f107;
	ld.shared.f32 	%f110, [%r153+332];
	fma.rn.f32 	%f111, %f110, %f28, %f109;
	ld.shared.f32 	%f112, [%r153+336];
	fma.rn.f32 	%f113, %f112, %f29, %f111;
	ld.shared.f32 	%f114, [%r153+340];
	fma.rn.f32 	%f115, %f114, %f30, %f113;
	ld.shared.f32 	%f116, [%r153+400];
	fma.rn.f32 	%f117, %f116, %f31, %f115;
	ld.shared.f32 	%f118, [%r153+404];
	fma.rn.f32 	%f119, %f118, %f32, %f117;
	ld.shared.f32 	%f120, [%r153+408];
	fma.rn.f32 	%f121, %f120, %f33, %f119;
	ld.shared.f32 	%f122, [%r153+412];
	fma.rn.f32 	%f123, %f122, %f34, %f121;
	ld.shared.f32 	%f124, [%r153+416];
	fma.rn.f32 	%f125, %f124, %f35, %f123;
	ld.shared.f32 	%f126, [%r153+420];
	fma.rn.f32 	%f127, %f126, %f36, %f125;
	st.local.f32 	[%rd20], %f127;
	add.s32 	%r210, %r210, 1;
	add.s32 	%r209, %r209, 1;
	setp.ne.s32 	%p29, %r209, 0;
	@%p29 bra 	$L__BB0_21;
$L__BB0_22:
	add.s32 	%r208, %r208, %r37;
	setp.lt.s32 	%p30, %r208, %r39;
	@%p30 bra 	$L__BB0_19;
$L__BB0_23:
	setp.ge.s32 	%p31, %r207, %r40;
	@%p31 bra 	$L__BB0_37;
	setp.le.u32 	%p32, %r11, %r13;
	@%p32 bra 	$L__BB0_35;
	ld.param.u32 	%r199, [_Z11direct_convILi8ELi4ELi6ELi6ELi24ELi28ELi20ELi1EEvPfS0_S0_iiiiii_param_4];
	mul.lo.s32 	%r155, %r96, %r199;
	mad.lo.s32 	%r156, %r155, %r207, %r155;
	add.s32 	%r57, %r156, %r10;
	add.s32 	%r157, %r10, %r14;
	add.s32 	%r58, %r157, %r156;
	mov.b32 	%r211, 0;
$L__BB0_26:
	add.s32 	%r158, %r211, %r13;
	mul.lo.s32 	%r60, %r158, %r96;
	add.s32 	%r159, %r58, %r60;
	mul.wide.s32 	%rd21, %r159, 4;
	add.s64 	%rd6, %rd2, %rd21;
	ld.global.v4.f32 	{%f128, %f129, %f130, %f131}, [%rd6];
	mov.u32 	%r160, _ZZ11direct_convILi8ELi4ELi6ELi6ELi24ELi28ELi20ELi1EEvPfS0_S0_iiiiiiE4s_in;
	mad.lo.s32 	%r61, %r158, 80, %r160;
	shl.b32 	%r161, %r14, 2;
	add.s32 	%r62, %r61, %r161;
	st.shared.f32 	[%r62], %f128;
	st.shared.f32 	[%r62+4], %f129;
	st.shared.f32 	[%r62+8], %f130;
	st.shared.f32 	[%r62+12], %f131;
	@%p33 bra 	$L__BB0_34;
	setp.eq.s32 	%p34, %r44, 0;
	mov.u32 	%r212, %r41;
	@%p34 bra 	$L__BB0_31;
	add.s32 	%r212, %r14, 5;
	setp.eq.s32 	%p35, %r44, 1;
	ld.global.f32 	%f132, [%rd6+16];
	st.shared.f32 	[%r62+16], %f132;
	@%p35 bra 	$L__BB0_31;
	add.s32 	%r212, %r14, 6;
	setp.eq.s32 	%p36, %r44, 2;
	ld.global.f32 	%f133, [%rd6+20];
	st.shared.f32 	[%r62+20], %f133;
	@%p36 bra 	$L__BB0_31;
	add.s32 	%r212, %r14, 7;
	ld.global.f32 	%f134, [%rd6+24];
	st.shared.f32 	[%r62+24], %f134;
$L__BB0_31:
	setp.lt.u32 	%p37, %r43, 3;
	@%p37 bra 	$L__BB0_34;
	add.s32 	%r67, %r60, %r57;
$L__BB0_33:
	add.s32 	%r162, %r67, %r212;
	mul.wide.s32 	%rd22, %r162, 4;
	add.s64 	%rd23, %rd2, %rd22;
	ld.global.f32 	%f135, [%rd23];
	shl.b32 	%r163, %r212, 2;
	add.s32 	%r164, %r61, %r163;
	st.shared.f32 	[%r164], %f135;
	ld.global.f32 	%f136, [%rd23+4];
	st.shared.f32 	[%r164+4], %f136;
	ld.global.f32 	%f137, [%rd23+8];
	st.shared.f32 	[%r164+8], %f137;
	ld.global.f32 	%f138, [%rd23+12];
	st.shared.f32 	[%r164+12], %f138;
	add.s32 	%r212, %r212, 4;
	setp.lt.s32 	%p38, %r212, %r12;
	@%p38 bra 	$L__BB0_33;
$L__BB0_34:
	add.s32 	%r211, %r211, %r15;
	setp.lt.s32 	%p39, %r211, %r11;
	@%p39 bra 	$L__BB0_26;
$L__BB0_35:
	@%p18 bra 	$L__BB0_37;
	ld.param.u64 	%rd44, [_Z11direct_convILi8ELi4ELi6ELi6ELi24ELi28ELi20ELi1EEvPfS0_S0_iiiiii_param_2];
	mad.lo.s32 	%r165, %r206, %r94, %r207;
	mad.lo.s32 	%r166, %r165, 36, %r42;
	add.s32 	%r167, %r166, 36;
	cvta.to.global.u64 	%rd24, %rd44;
	mul.wide.s32 	%rd25, %r167, 4;
	add.s64 	%rd26, %rd24, %rd25;
	ld.global.f32 	%f139, [%rd26];
	mov.u32 	%r168, _ZZ11direct_convILi8ELi4ELi6ELi6ELi24ELi28ELi20ELi1EEvPfS0_S0_iiiiiiE8s_kernel;
	mad.lo.s32 	%r169, %r3, 24, %r168;
	st.shared.f32 	[%r169], %f139;
	ld.global.f32 	%f140, [%rd26+4];
	st.shared.f32 	[%r169+4], %f140;
	ld.global.f32 	%f141, [%rd26+8];
	st.shared.f32 	[%r169+8], %f141;
	ld.global.f32 	%f142, [%rd26+12];
	st.shared.f32 	[%r169+12], %f142;
	ld.global.f32 	%f143, [%rd26+16];
	st.shared.f32 	[%r169+16], %f143;
	ld.global.f32 	%f144, [%rd26+20];
	st.shared.f32 	[%r169+20], %f144;
$L__BB0_37:
	bar.sync 	0;
	add.s32 	%r207, %r207, 1;
	setp.ne.s32 	%p41, %r207, %r94;
	@%p41 bra 	$L__BB0_17;
$L__BB0_38:
	ld.param.u32 	%r201, [_Z11direct_convILi8ELi4ELi6ELi6ELi24ELi28ELi20ELi1EEvPfS0_S0_iiiiii_param_6];
	setp.gt.u32 	%p42, %r3, 5;
	setp.ne.s32 	%p43, %r4, 0;
	add.s32 	%r72, %r206, 1;
	setp.ge.s32 	%p44, %r72, %r201;
	or.pred  	%p45, %p43, %p44;
	or.pred  	%p46, %p45, %p42;
	@%p46 bra 	$L__BB0_40;
	ld.param.u64 	%rd45, [_Z11direct_convILi8ELi4ELi6ELi6ELi24ELi28ELi20ELi1EEvPfS0_S0_iiiiii_param_2];
	mul.lo.s32 	%r171, %r94, %r72;
	mad.lo.s32 	%r172, %r171, 36, %r42;
	cvta.to.global.u64 	%rd27, %rd45;
	mul.wide.s32 	%rd28, %r172, 4;
	add.s64 	%rd29, %rd27, %rd28;
	ld.global.f32 	%f145, [%rd29];
	mov.u32 	%r173, _ZZ11direct_convILi8ELi4ELi6ELi6ELi24ELi28ELi20ELi1EEvPfS0_S0_iiiiiiE8s_kernel;
	mad.lo.s32 	%r174, %r3, 24, %r173;
	st.shared.f32 	[%r174], %f145;
	ld.global.f32 	%f146, [%rd29+4];
	st.shared.f32 	[%r174+4], %f146;
	ld.global.f32 	%f147, [%rd29+8];
	st.shared.f32 	[%r174+8], %f147;
	ld.global.f32 	%f148, [%rd29+12];
	st.shared.f32 	[%r174+12], %f148;
	ld.global.f32 	%f149, [%rd29+16];
	st.shared.f32 	[%r174+16], %f149;
	ld.global.f32 	%f150, [%rd29+20];
	st.shared.f32 	[%r174+20], %f150;
$L__BB0_40:
	setp.le.s32 	%p47, %r33, %r35;
	bar.sync 	0;
	@%p47 bra 	$L__BB0_51;
	mov.u32 	%r176, %ctaid.y;
	shl.b32 	%r177, %r176, 3;
	add.s32 	%r178, %r177, %r35;
	mad.lo.s32 	%r73, %r206, %r98, %r178;
	mov.b32 	%r214, 0;
$L__BB0_42:
	setp.lt.s32 	%p48, %r38, 1;
	@%p48 bra 	$L__BB0_50;
	setp.lt.u32 	%p49, %r38, 4;
	add.s32 	%r180, %r214, %r73;
	mov.u32 	%r181, %ctaid.x;
	shl.b32 	%r182, %r181, 2;
	add.s32 	%r183, %r36, %r182;
	mad.lo.s32 	%r75, %r180, %r99, %r183;
	div.u32 	%r184, %r214, %r37;
	mul.lo.s32 	%r76, %r184, %r38;
	mov.b32 	%r216, 0;
	@%p49 bra 	$L__BB0_46;
	mov.b32 	%r215, 0;
$L__BB0_45:
	add.s32 	%r186, %r75, %r215;
	add.s32 	%r187, %r76, %r215;
	mul.wide.u32 	%rd30, %r187, 4;
	add.s64 	%rd31, %rd4, %rd30;
	ld.local.f32 	%f151, [%rd31];
	mul.wide.s32 	%rd32, %r186, 4;
	add.s64 	%rd33, %rd1, %rd32;
	st.global.f32 	[%rd33], %f151;
	ld.local.f32 	%f152, [%rd31+4];
	st.global.f32 	[%rd33+4], %f152;
	ld.local.f32 	%f153, [%rd31+8];
	st.global.f32 	[%rd33+8], %f153;
	ld.local.f32 	%f154, [%rd31+12];
	st.global.f32 	[%rd33+12], %f154;
	add.s32 	%r215, %r215, 4;
	setp.ne.s32 	%p50, %r215, %r45;
	mov.u32 	%r216, %r45;
	@%p50 bra 	$L__BB0_45;
$L__BB0_46:
	and.b32  	%r80, %r38, 3;
	setp.eq.s32 	%p51, %r80, 0;
	@%p51 bra 	$L__BB0_50;
	setp.eq.s32 	%p52, %r80, 1;
	add.s32 	%r188, %r75, %r216;
	add.s32 	%r189, %r76, %r216;
	mul.wide.u32 	%rd34, %r189, 4;
	add.s64 	%rd35, %rd4, %rd34;
	ld.local.f32 	%f155, [%rd35];
	mul.wide.s32 	%rd36, %r188, 4;
	add.s64 	%rd7, %rd1, %rd36;
	st.global.f32 	[%rd7], %f155;
	@%p52 bra 	$L__BB0_50;
	setp.eq.s32 	%p53, %r80, 2;
	cvt.u64.u32 	%rd37, %r76;
	cvt.u64.u32 	%rd38, %r216;
	add.s64 	%rd39, %rd37, %rd38;
	shl.b64 	%rd40, %rd39, 2;
	add.s64 	%rd8, %rd4, %rd40;
	ld.local.f32 	%f156, [%rd8+4];
	st.global.f32 	[%rd7+4], %f156;
	@%p53 bra 	$L__BB0_50;
	ld.local.f32 	%f157, [%rd8+8];
	st.global.f32 	[%rd7+8], %f157;
$L__BB0_50:
	add.s32 	%r214, %r214, %r37;
	setp.lt.s32 	%p54, %r214, %r39;
	@%p54 bra 	$L__BB0_42;
$L__BB0_51:
	setp.le.u32 	%p55, %r11, %r13;
	@%p55 bra 	$L__BB0_62;
	mov.b32 	%r217, 0;
$L__BB0_53:
	add.s32 	%r191, %r217, %r13;
	mul.lo.s32 	%r83, %r191, %r96;
	add.s32 	%r192, %r10, %r14;
	add.s32 	%r193, %r192, %r83;
	mul.wide.s32 	%rd41, %r193, 4;
	add.s64 	%rd9, %rd2, %rd41;
	ld.global.v4.f32 	{%f158, %f159, %f160, %f161}, [%rd9];
	mov.u32 	%r194, _ZZ11direct_convILi8ELi4ELi6ELi6ELi24ELi28ELi20ELi1EEvPfS0_S0_iiiiiiE4s_in;
	mad.lo.s32 	%r84, %r191, 80, %r194;
	shl.b32 	%r195, %r14, 2;
	add.s32 	%r85, %r84, %r195;
	st.shared.f32 	[%r85], %f158;
	st.shared.f32 	[%r85+4], %f159;
	st.shared.f32 	[%r85+8], %f160;
	st.shared.f32 	[%r85+12], %f161;
	@%p33 bra 	$L__BB0_61;
	setp.eq.s32 	%p57, %r44, 0;
	mov.u32 	%r218, %r41;
	@%p57 bra 	$L__BB0_58;
	add.s32 	%r218, %r14, 5;
	setp.eq.s32 	%p58, %r44, 1;
	ld.global.f32 	%f162, [%rd9+16];
	st.shared.f32 	[%r85+16], %f162;
	@%p58 bra 	$L__BB0_58;
	add.s32 	%r218, %r14, 6;
	setp.eq.s32 	%p59, %r44, 2;
	ld.global.f32 	%f163, [%rd9+20];
	st.shared.f32 	[%r85+20], %f163;
	@%p59 bra 	$L__BB0_58;
	add.s32 	%r218, %r14, 7;
	ld.global.f32 	%f164, [%rd9+24];
	st.shared.f32 	[%r85+24], %f164;
$L__BB0_58:
	setp.lt.u32 	%p60, %r43, 3;
	@%p60 bra 	$L__BB0_61;
	add.s32 	%r90, %r83, %r10;
$L__BB0_60:
	add.s32 	%r196, %r90, %r218;
	mul.wide.s32 	%rd42, %r196, 4;
	add.s64 	%rd43, %rd2, %rd42;
	ld.global.f32 	%f165, [%rd43];
	shl.b32 	%r197, %r218, 2;
	add.s32 	%r198, %r84, %r197;
	st.shared.f32 	[%r198], %f165;
	ld.global.f32 	%f166, [%rd43+4];
	st.shared.f32 	[%r198+4], %f166;
	ld.global.f32 	%f167, [%rd43+8];
	st.shared.f32 	[%r198+8], %f167;
	ld.global.f32 	%f168, [%rd43+12];
	st.shared.f32 	[%r198+12], %f168;
	add.s32 	%r218, %r218, 4;
	setp.lt.s32 	%p61, %r218, %r12;
	@%p61 bra 	$L__BB0_60;
$L__BB0_61:
	add.s32 	%r217, %r217, %r15;
	setp.lt.s32 	%p62, %r217, %r11;
	@%p62 bra 	$L__BB0_53;
$L__BB0_62:
	ld.param.u32 	%r202, [_Z11direct_convILi8ELi4ELi6ELi6ELi24ELi28ELi20ELi1EEvPfS0_S0_iiiiii_param_6];
	setp.ne.s32 	%p63, %r72, %r202;
	mov.u32 	%r206, %r72;
	@%p63 bra 	$L__BB0_15;
$L__BB0_63:
	ret;

}


// ===== COMPILED SASS (sm_100) =====

	.target	sm_100

	.elftype	@"ET_EXEC"


//--------------------- .note.nv.tkinfo           --------------------------
	.section	.note.nv.tkinfo,"",@"SHT_NOTE"
	.sectionflags	@"SHF_NOTE_NV_TKINFO"
	.tkinfo
        /*0018*/ 	.word	0x00000002
        /*0030*/ 	.string	""
        /*0030*/ 	.string	"ptxas"
        /*0030*/ 	.string	"Cuda compilation tools, release 13.0, V13.0.88"
        /*0030*/ 	.string	"Build cuda_13.0.r13.0/compiler.36424714_0"
        /*0030*/ 	.string	"-arch sm_100 -m 64 "



//--------------------- .note.nv.cuinfo           --------------------------
	.section	.note.nv.cuinfo,"",@"SHT_NOTE"
	.sectionflags	@"SHF_NOTE_NV_CUINFO"
        /*0018*/ 	.short	0x0002
        /*001a*/ 	.short	0x0064
        /*001c*/ 	.short	0x0082
	.zero		2


//--------------------- .nv.info                  --------------------------
	.section	.nv.info,"",@"SHT_CUDA_INFO"
	.align	4


	//----- nvinfo : EIATTR_REGCOUNT
	.align		4
        /*0000*/ 	.byte	0x04, 0x2f
        /*0002*/ 	.short	(.L_1 - .L_0)
	.align		4
.L_0:
        /*0004*/ 	.word	index@(_Z11direct_convILi8ELi4ELi6ELi6ELi24ELi28ELi20ELi1EEvPfS0_S0_iiiiii)
        /*0008*/ 	.word	0x0000003e


	//----- nvinfo : EIATTR_FRAME_SIZE
	.align		4
.L_1:
        /*000c*/ 	.byte	0x04, 0x11
        /*000e*/ 	.short	(.L_3 - .L_2)
	.align		4
.L_2:
        /*0010*/ 	.word	index@($__internal_0_$__cuda_sm20_div_u16)
        /*0014*/ 	.word	0x00000060


	//----- nvinfo : EIATTR_FRAME_SIZE
	.align		4
.L_3:
        /*0018*/ 	.byte	0x04, 0x11
        /*001a*/ 	.short	(.L_5 - .L_4)
	.align		4
.L_4:
        /*001c*/ 	.word	index@(_Z11direct_convILi8ELi4ELi6ELi6ELi24ELi28ELi20ELi1EEvPfS0_S0_iiiiii)
        /*0020*/ 	.word	0x00000060


	//----- nvinfo : EIATTR_MIN_STACK_SIZE
	.align		4
.L_5:
        /*0024*/ 	.byte	0x04, 0x12
        /*0026*/ 	.short	(.L_7 - .L_6)
	.align		4
.L_6:
        /*0028*/ 	.word	index@(_Z11direct_convILi8ELi4ELi6ELi6ELi24ELi28ELi20ELi1EEvPfS0_S0_iiiiii)
        /*002c*/ 	.word	0x00000060
.L_7:


//--------------------- .nv.compat                --------------------------
	.section	.nv.compat,"",@"SHT_CUDA_COMPAT_INFO"
	.align	4
        /*0000*/ 	.byte	0x02, 0x09, 0x00, 0x00, 0x02, 0x02, 0x01, 0x00, 0x02, 0x05, 0x05, 0x00, 0x03, 0x07, 0x01, 0x01
        /*0010*/ 	.byte	0x02, 0x03, 0x00, 0x00, 0x02, 0x06, 0x01, 0x00, 0x04, 0x0b, 0x08, 0x00, 0x01, 0x00, 0x00, 0x00
        /*0020*/ 	.byte	0x00, 0x00, 0x00, 0x00


//--------------------- .nv.info._Z11direct_convILi8ELi4ELi6ELi6ELi24ELi28ELi20ELi1EEvPfS0_S0_iiiiii --------------------------
	.section	.nv.info._Z11direct_convILi8ELi4ELi6ELi6ELi24ELi28ELi20ELi1EEvPfS0_S0_iiiiii,"",@"SHT_CUDA_INFO"
	.sectionflags	@""
	.align	4


	//----- nvinfo : EIATTR_CUDA_API_VERSION
	.align		4
        /*0000*/ 	.byte	0x04, 0x37
        /*0002*/ 	.short	(.L_9 - .L_8)
.L_8:
        /*0004*/ 	.word	0x00000082


	//----- nvinfo : EIATTR_KPARAM_INFO
	.align		4
.L_9:
        /*0008*/ 	.byte	0x04, 0x17
        /*000a*/ 	.short	(.L_11 - .L_10)
.L_10:
        /*000c*/ 	.word	0x00000000
        /*0010*/ 	.short	0x0008
        /*0012*/ 	.short	0x002c
        /*0014*/ 	.byte	0x00, 0xf0, 0x11, 0x00


	//----- nvinfo : EIATTR_KPARAM_INFO
	.align		4
.L_11:
        /*0018*/ 	.byte	0x04, 0x17
        /*001a*/ 	.short	(.L_13 - .L_12)
.L_12:
        /*001c*/ 	.word	0x00000000
        /*0020*/ 	.short	0x0007
        /*0022*/ 	.short	0x0028
        /*0024*/ 	.byte	0x00, 0xf0, 0x11, 0x00


	//----- nvinfo : EIATTR_KPARAM_INFO
	.align		4
.L_13:
        /*0028*/ 	.byte	0x04, 0x17
        /*002a*/ 	.short	(.L_15 - .L_14)
.L_14:
        /*002c*/ 	.word	0x00000000
        /*0030*/ 	.short	0x0006
        /*0032*/ 	.short	0x0024
        /*0034*/ 	.byte	0x00, 0xf0, 0x11, 0x00


	//----- nvinfo : EIATTR_KPARAM_INFO
	.align		4
.L_15:
        /*0038*/ 	.byte	0x04, 0x17
        /*003a*/ 	.short	(.L_17 - .L_16)
.L_16:
        /*003c*/ 	.word	0x00000000
        /*0040*/ 	.short	0x0005
        /*0042*/ 	.short	0x0020
        /*0044*/ 	.byte	0x00, 0xf0, 0x11, 0x00


	//----- nvinfo : EIATTR_KPARAM_INFO
	.align		4
.L_17:
        /*0048*/ 	.byte	0x04, 0x17
        /*004a*/ 	.short	(.L_19 - .L_18)
.L_18:
        /*004c*/ 	.word	0x00000000
        /*0050*/ 	.short	0x0004
        /*0052*/ 	.short	0x001c
        /*0054*/ 	.byte	0x00, 0xf0, 0x11, 0x00


	//----- nvinfo : EIATTR_KPARAM_INFO
	.align		4
.L_19:
        /*0058*/ 	.byte	0x04, 0x17
        /*005a*/ 	.short	(.L_21 - .L_20)
.L_20:
        /*005c*/ 	.word	0x00000000
        /*0060*/ 	.short	0x0003
        /*0062*/ 	.short	0x0018
        /*0064*/ 	.byte	0x00, 0xf0, 0x11, 0x00


	//----- nvinfo : EIATTR_KPARAM_INFO
	.align		4
.L_21:
        /*0068*/ 	.byte	0x04, 0x17
        /*006a*/ 	.short	(.L_23 - .L_22)
.L_22:
        /*006c*/ 	.word	0x00000000
        /*0070*/ 	.short	0x0002
        /*0072*/ 	.short	0x0010
        /*0074*/ 	.byte	0x00, 0xf5, 0x21, 0x00


	//----- nvinfo : EIATTR_KPARAM_INFO
	.align		4
.L_23:
        /*0078*/ 	.byte	0x04, 0x17
        /*007a*/ 	.short	(.L_25 - .L_24)
.L_24:
        /*007c*/ 	.word	0x00000000
        /*0080*/ 	.short	0x0001
        /*0082*/ 	.short	0x0008
        /*0084*/ 	.byte	0x00, 0xf5, 0x21, 0x00


	//----- nvinfo : EIATTR_KPARAM_INFO
	.align		4
.L_25:
        /*0088*/ 	.byte	0x04, 0x17
        /*008a*/ 	.short	(.L_27 - .L_26)
.L_26:
        /*008c*/ 	.word	0x00000000
        /*0090*/ 	.short	0x0000
        /*0092*/ 	.short	0x0000
        /*0094*/ 	.byte	0x00, 0xf5, 0x21, 0x00


	//----- nvinfo : EIATTR_SPARSE_MMA_MASK
	.align		4
.L_27:
        /*0098*/ 	.byte	0x03, 0x50
        /*009a*/ 	.short	0x0000


	//----- nvinfo : EIATTR_MAXREG_COUNT
	.align		4
        /*009c*/ 	.byte	0x03, 0x1b
        /*009e*/ 	.short	0x00ff


	//----- nvinfo : EIATTR_NUM_BARRIERS
	.align		4
        /*00a0*/ 	.byte	0x02, 0x4c
        /*00a2*/ 	.byte	0x01
	.zero		1


	//----- nvinfo : EIATTR_MERCURY_ISA_VERSION
	.align		4
        /*00a4*/ 	.byte	0x03, 0x5f
        /*00a6*/ 	.short	0x0101


	//----- nvinfo : EIATTR_UNUSED_LOAD_BYTE_OFFSET
	.align		4
        /*00a8*/ 	.byte	0x04, 0x44
        /*00aa*/ 	.short	(.L_29 - .L_28)


	//   ....[0]....
.L_28:
        /*00ac*/ 	.word	0x00000580
        /*00b0*/ 	.word	0x00000fff


	//   ....[1]....
        /*00b4*/ 	.word	0x00001c80
        /*00b8*/ 	.word	0x00000fff


	//   ....[2]....
        /*00bc*/ 	.word	0x000034e0
        /*00c0*/ 	.word	0x00000fff


	//----- nvinfo : EIATTR_VRC_CTA_INIT_COUNT
	.align		4
.L_29:
        /*00c4*/ 	.byte	0x02, 0x4a
	.zero		1
	.zero		1


	//----- nvinfo : EIATTR_EXIT_INSTR_OFFSETS
	.align		4
        /*00c8*/ 	.byte	0x04, 0x1c
        /*00ca*/ 	.short	(.L_31 - .L_30)


	//   ....[0]....
.L_30:
        /*00cc*/ 	.word	0x00000fa0


	//   ....[1]....
        /*00d0*/ 	.word	0x00003c00


	//----- nvinfo : EIATTR_CRS_STACK_SIZE
	.align		4
.L_31:
        /*00d4*/ 	.byte	0x04, 0x1e
        /*00d6*/ 	.short	(.L_33 - .L_32)
.L_32:
        /*00d8*/ 	.word	0x00000000


	//----- nvinfo : EIATTR_CBANK_PARAM_SIZE
	.align		4
.L_33:
        /*00dc*/ 	.byte	0x03, 0x19
        /*00de*/ 	.short	0x0030


	//----- nvinfo : EIATTR_PARAM_CBANK
	.align		4
        /*00e0*/ 	.byte	0x04, 0x0a
        /*00e2*/ 	.short	(.L_35 - .L_34)
	.align		4
.L_34:
        /*00e4*/ 	.word	index@(.nv.constant0._Z11direct_convILi8ELi4ELi6ELi6ELi24ELi28ELi20ELi1EEvPfS0_S0_iiiiii)
        /*00e8*/ 	.short	0x0380
        /*00ea*/ 	.short	0x0030


	//----- nvinfo : EIATTR_SW_WAR
	.align		4
.L_35:
        /*00ec*/ 	.byte	0x04, 0x36
        /*00ee*/ 	.short	(.L_37 - .L_36)
.L_36:
        /*00f0*/ 	.word	0x00000008
.L_37:


//--------------------- .nv.callgraph             --------------------------
	.section	.nv.callgraph,"",@"SHT_CUDA_CALLGRAPH"
	.align	4
	.sectionentsize	8
	.align		4
        /*0000*/ 	.word	0x00000000
	.align		4
        /*0004*/ 	.word	0xffffffff
	.align		4
        /*0008*/ 	.word	0x00000000
	.align		4
        /*000c*/ 	.word	0xfffffffe
	.align		4
        /*0010*/ 	.word	0x00000000
	.align		4
        /*0014*/ 	.word	0xfffffffd
	.align		4
        /*0018*/ 	.word	0x00000000
	.align		4
        /*001c*/ 	.word	0xfffffffc


//--------------------- .text._Z11direct_convILi8ELi4ELi6ELi6ELi24ELi28ELi20ELi1EEvPfS0_S0_iiiiii --------------------------
	.section	.text._Z11direct_convILi8ELi4ELi6ELi6ELi24ELi28ELi20ELi1EEvPfS0_S0_iiiiii,"ax",@progbits
	.align	128
        .global         _Z11direct_convILi8ELi4ELi6ELi6ELi24ELi28ELi20ELi1EEvPfS0_S0_iiiiii
        .type           _Z11direct_convILi8ELi4ELi6ELi6ELi24ELi28ELi20ELi1EEvPfS0_S0_iiiiii,@function
        .size           _Z11direct_convILi8ELi4ELi6ELi6ELi24ELi28ELi20ELi1EEvPfS0_S0_iiiiii,(.L_x_64 - _Z11direct_convILi8ELi4ELi6ELi6ELi24ELi28ELi20ELi1EEvPfS0_S0_iiiiii)
        .other          _Z11direct_convILi8ELi4ELi6ELi6ELi24ELi28ELi20ELi1EEvPfS0_S0_iiiiii,@"STO_CUDA_ENTRY STV_DEFAULT"
_Z11direct_convILi8ELi4ELi6ELi6ELi24ELi28ELi20ELi1EEvPfS0_S0_iiiiii:
.text._Z11direct_convILi8ELi4ELi6ELi6ELi24ELi28ELi20ELi1EEvPfS0_S0_iiiiii:
[----:B------:R-:W0:Y:S01]  /*0000*/  LDC R1, c[0x0][0x37c] ;  /* 0x0000df00ff017b82 */ /* 0x000e220000000800 */
[----:B------:R-:W1:Y:S07]  /*0010*/  LDCU.64 UR8, c[0x0][0x3a8] ;  /* 0x00007500ff0877ac */ /* 0x000e6e0008000a00 */
[----:B------:R-:W2:Y:S01]  /*0020*/  S2UR UR18, SR_CTAID.Y ;  /* 0x00000000001279c3 */ /* 0x000ea20000002600 */
[----:B------:R-:W3:Y:S01]  /*0030*/  S2R R0, SR_TID.Y ;  /* 0x0000000000007919 */ /* 0x000ee20000002200 */
[----:B0-----:R-:W-:Y:S01]  /*0040*/  VIADD R1, R1, 0xffffffa0 ;  /* 0xffffffa001017836 */ /* 0x001fe20000000000 */
[----:B------:R-:W2:Y:S01]  /*0050*/  LDCU UR10, c[0x0][0x3a0] ;  /* 0x00007400ff0a77ac */ /* 0x000ea20008000800 */
[----:B------:R-:W-:Y:S01]  /*0060*/  MOV R10, 0x240 ;  /* 0x00000240000a7802 */ /* 0x000fe20000000f00 */
[----:B------:R-:W3:Y:S02]  /*0070*/  S2R R11, SR_TID.X ;  /* 0x00000000000b7919 */ /* 0x000ee40000002100 */
[----:B------:R-:W-:Y:S01]  /*0080*/  R2UR UR20, R1 ;  /* 0x00000000011472ca */ /* 0x000fe200000e0000 */
[----:B------:R-:W0:Y:S01]  /*0090*/  S2UR UR19, SR_CTAID.X ;  /* 0x00000000001379c3 */ /* 0x000e220000002500 */
[----:B------:R-:W4:Y:S01]  /*00a0*/  LDCU.64 UR16, c[0x0][0x358] ;  /* 0x00006b00ff1077ac */ /* 0x000f220008000a00 */
[----:B-1----:R-:W-:-:S02]  /*00b0*/  USHF.R.S32.HI UR5, URZ, 0x1f, UR9 ;  /* 0x0000001fff057899 */ /* 0x002fc40008011409 */
[----:B------:R-:W-:Y:S02]  /*00c0*/  USHF.R.S32.HI UR4, URZ, 0x1f, UR8 ;  /* 0x0000001fff047899 */ /* 0x000fe40008011408 */
[----:B------:R-:W-:Y:S02]  /*00d0*/  ULEA.HI UR5, UR5, UR9, URZ, 0x2 ;  /* 0x0000000905057291 */ /* 0x000fe4000f8f10ff */
[----:B------:R-:W-:Y:S02]  /*00e0*/  ULEA.HI UR4, UR4, UR8, URZ, 0x3 ;  /* 0x0000000804047291 */ /* 0x000fe4000f8f18ff */
[----:B------:R-:W-:Y:S02]  /*00f0*/  ULOP3.LUT UR7, UR5, 0xfffffffc, URZ, 0xc0, !UPT ;  /* 0xfffffffc05077892 */ /* 0x000fe4000f8ec0ff */
[----:B------:R-:W-:Y:S02]  /*0100*/  ULOP3.LUT UR6, UR4, 0xfffffff8, URZ, 0xc0, !UPT ;  /* 0xfffffff804067892 */ /* 0x000fe4000f8ec0ff */
[----:B------:R-:W-:-:S02]  /*0110*/  UIADD3 UR9, UPT, UPT, -UR7, UR9, URZ ;  /* 0x0000000907097290 */ /* 0x000fc4000fffe1ff */
[----:B------:R-:W-:Y:S02]  /*0120*/  ULEA.HI.SX32 UR7, UR5, 0xffffffff, 0x1e ;  /* 0xffffffff05077891 */ /* 0x000fe4000f8ff2ff */
[----:B--2---:R-:W-:Y:S02]  /*0130*/  UIMAD UR5, UR18, UR10, URZ ;  /* 0x0000000a120572a4 */ /* 0x004fe4000f8e02ff */
[----:B0-----:R-:W-:Y:S02]  /*0140*/  UISETP.NE.AND UP0, UPT, UR19, UR7, UPT ;  /* 0x000000071300728c */ /* 0x001fe4000bf05270 */
[----:B------:R-:W-:Y:S01]  /*0150*/  UIADD3 UR10, UPT, UPT, UR9, 0x9, URZ ;  /* 0x00000009090a7890 */ /* 0x000fe2000fffe0ff */
[----:B---3--:R-:W-:Y:S01]  /*0160*/  IMAD R42, R0, 0x4, R11 ;  /* 0x00000004002a7824 */ /* 0x008fe200078e020b */
[----:B------:R-:W-:Y:S02]  /*0170*/  ULEA UR5, UR5, UR19, 0x1 ;  /* 0x0000001305057291 */ /* 0x000fe4000f8e08ff */
[----:B------:R-:W-:-:S02]  /*0180*/  USEL UR12, UR10, 0x9, !UP0 ;  /* 0x000000090a0c7887 */ /* 0x000fc4000c000000 */
[----:B------:R-:W-:Y:S01]  /*0190*/  USHF.L.U32 UR10, UR5, 0x2, URZ ;  /* 0x00000002050a7899 */ /* 0x000fe200080006ff */
[----:B------:R-:W-:Y:S01]  /*01a0*/  LOP3.LUT R8, R42, 0xffff, RZ, 0xc0, !PT ;  /* 0x0000ffff2a087812 */ /* 0x000fe200078ec0ff */
[----:B------:R-:W-:Y:S02]  /*01b0*/  USHF.R.U32.HI UR5, URZ, 0x2, UR12 ;  /* 0x00000002ff057899 */ /* 0x000fe4000801160c */
[----:B------:R-:W-:Y:S02]  /*01c0*/  UIADD3 UR8, UPT, UPT, -UR6, UR8, URZ ;  /* 0x0000000806087290 */ /* 0x000fe4000fffe1ff */
[----:B------:R-:W-:Y:S02]  /*01d0*/  ULOP3.LUT UR13, UR5, 0xffff, URZ, 0xc0, !UPT ;  /* 0x0000ffff050d7892 */ /* 0x000fe4000f8ec0ff */
[----:B------:R-:W-:Y:S02]  /*01e0*/  ULEA.HI.SX32 UR6, UR4, 0xffffffff, 0x1d ;  /* 0xffffffff04067891 */ /* 0x000fe4000f8feaff */
[----:B------:R-:W-:-:S02]  /*01f0*/  UIADD3 UR4, UPT, UPT, UR8, 0xd, URZ ;  /* 0x0000000d08047890 */ /* 0x000fc4000fffe0ff */
[----:B------:R-:W-:Y:S01]  /*0200*/  UISETP.NE.AND UP0, UPT, UR18, UR6, UPT ;  /* 0x000000061200728c */ /* 0x000fe2000bf05270 */
[----:B------:R-:W-:-:S03]  /*0210*/  MOV R9, UR13 ;  /* 0x0000000d00097c02 */ /* 0x000fc60008000f00 */
[----:B----4-:R-:W-:-:S12]  /*0220*/  USEL UR11, UR4, 0xd, !UP0 ;  /* 0x0000000d040b7887 */ /* 0x010fd8000c000000 */
[----:B------:R-:W-:Y:S05]  /*0230*/  CALL.REL.NOINC `($__internal_0_$__cuda_sm20_div_u16) ;  /* 0x0000003800747944 */ /* 0x000fea0003c00000 */
[----:B------:R-:W-:Y:S01]  /*0240*/  UPRMT UR4, UR5, 0x9910, URZ ;  /* 0x0000991005047896 */ /* 0x000fe200080000ff */
[----:B------:R-:W-:Y:S01]  /*0250*/  PRMT R2, R40, 0x9910, RZ ;  /* 0x0000991028027816 */ /* 0x000fe200000000ff */
[----:B------:R-:W-:Y:S01]  /*0260*/  ULOP3.LUT UR5, UR5, 0xff, URZ, 0xc0, !UPT ;  /* 0x000000ff05057892 */ /* 0x000fe2000f8ec0ff */
[----:B------:R-:W-:Y:S01]  /*0270*/  IMAD.MOV.U32 R8, RZ, RZ, 0x20 ;  /* 0x00000020ff087424 */ /* 0x000fe200078e00ff */
[----:B------:R-:W-:Y:S02]  /*0280*/  MOV R10, 0x320 ;  /* 0x00000320000a7802 */ /* 0x000fe40000000f00 */
[----:B------:R-:W-:Y:S02]  /*0290*/  IMAD R2, R2, UR4, RZ ;  /* 0x0000000402027c24 */ /* 0x000fe4000f8e02ff */
[----:B------:R-:W-:Y:S02]  /*02a0*/  IMAD.U32 R9, RZ, RZ, UR5 ;  /* 0x00000005ff097e24 */ /* 0x000fe4000f8e00ff */
[----:B------:R-:W-:-:S05]  /*02b0*/  IMAD.MOV R2, RZ, RZ, -R2 ;  /* 0x000000ffff027224 */ /* 0x000fca00078e0a02 */
[----:B------:R-:W-:-:S05]  /*02c0*/  PRMT R3, R2, 0x7710, RZ ;  /* 0x0000771002037816 */ /* 0x000fca00000000ff */
[----:B------:R-:W-:-:S05]  /*02d0*/  IMAD.IADD R2, R42, 0x1, R3 ;  /* 0x000000012a027824 */ /* 0x000fca00078e0203 */
[----:B------:R-:W-:Y:S02]  /*02e0*/  SHF.L.U32 R3, R2, 0x2, RZ ;  /* 0x0000000202037819 */ /* 0x000fe400000006ff */
[----:B------:R-:W-:Y:S02]  /*02f0*/  LOP3.LUT R2, R40, 0xffff, RZ, 0xc0, !PT ;  /* 0x0000ffff28027812 */ /* 0x000fe400078ec0ff */
[----:B------:R-:W-:-:S07]  /*0300*/  LOP3.LUT R3, R3, 0xffff, RZ, 0xc0, !PT ;  /* 0x0000ffff03037812 */ /* 0x000fce00078ec0ff */
[----:B------:R-:W-:Y:S05]  /*0310*/  CALL.REL.NOINC `($__internal_0_$__cuda_sm20_div_u16) ;  /* 0x00000038003c7944 */ /* 0x000fea0003c00000 */
[----:B------:R-:W-:Y:S01]  /*0320*/  ISETP.LT.U32.AND P0, PT, R2, UR11, PT ;  /* 0x0000000b02007c0c */ /* 0x000fe2000bf01070 */
[----:B------:R-:W-:Y:S01]  /*0330*/  BSSY.RECONVERGENT B0, `(.L_x_0) ;  /* 0x0000091000007945 */ /* 0x000fe20003800200 */
[----:B------:R-:W-:-:S11]  /*0340*/  LOP3.LUT R40, R40, 0xffff, RZ, 0xc0, !PT ;  /* 0x0000ffff28287812 */ /* 0x000fd600078ec0ff */
[----:B------:R-:W-:Y:S05]  /*0350*/  @!P0 BRA `(.L_x_1) ;  /* 0x0000000800388947 */ /* 0x000fea0003800000 */
[----:B------:R-:W-:Y:S01]  /*0360*/  IMAD.U32 R4, RZ, RZ, UR12 ;  /* 0x0000000cff047e24 */ /* 0x000fe2000f8e00ff */
[C---:B------:R-:W-:Y:S01]  /*0370*/  IADD3 R10, PT, PT, R3.reuse, 0x4, RZ ;  /* 0x00000004030a7810 */ /* 0x040fe20007ffe0ff */
[C---:B------:R-:W-:Y:S01]  /*0380*/  VIADD R5, R3.reuse, 0x8 ;  /* 0x0000000803057836 */ /* 0x040fe20000000000 */
[----:B------:R-:W-:Y:S01]  /*0390*/  MOV R16, UR12 ;  /* 0x0000000c00107c02 */ /* 0x000fe20008000f00 */
[C---:B------:R-:W-:Y:S01]  /*03a0*/  VIADD R12, R3.reuse, UR10 ;  /* 0x0000000a030c7c36 */ /* 0x040fe20008000000 */
[----:B------:R-:W-:Y:S01]  /*03b0*/  ISETP.GE.U32.AND P1, PT, R10, UR12, PT ;  /* 0x0000000c0a007c0c */ /* 0x000fe2000bf26070 */
[C---:B------:R-:W-:Y:S01]  /*03c0*/  VIADD R13, R3.reuse, 0x5 ;  /* 0x00000005030d7836 */ /* 0x040fe20000000000 */
[----:B------:R-:W-:Y:S01]  /*03d0*/  IADD3 R4, PT, PT, R4, -0x5, -R3 ;  /* 0xfffffffb04047810 */ /* 0x000fe20007ffe803 */
[----:B------:R-:W-:Y:S01]  /*03e0*/  VIADD R26, R3, 0x7 ;  /* 0x00000007031a7836 */ /* 0x000fe20000000000 */
[----:B------:R-:W-:Y:S01]  /*03f0*/  ISETP.GT.U32.AND P1, PT, R5, UR12, !P1 ;  /* 0x0000000c05007c0c */ /* 0x000fe2000cf24070 */
[----:B------:R-:W-:Y:S01]  /*0400*/  IMAD.MOV.U32 R15, RZ, RZ, RZ ;  /* 0x000000ffff0f7224 */ /* 0x000fe200078e00ff */
[----:B------:R-:W-:-:S02]  /*0410*/  ISETP.GE.U32.AND P2, PT, R4, 0x3, PT ;  /* 0x000000030400780c */ /* 0x000fc40003f46070 */
[----:B------:R-:W-:Y:S02]  /*0420*/  IADD3 R14, PT, PT, R3, 0x6, RZ ;  /* 0x00000006030e7810 */ /* 0x000fe40007ffe0ff */
[----:B------:R-:W-:-:S09]  /*0430*/  LOP3.LUT R16, R16, 0x3, RZ, 0xc0, !PT ;  /* 0x0000000310107812 */ /* 0x000fd200078ec0ff */
.L_x_10:
[----:B01----:R-:W0:Y:S01]  /*0440*/  LDC R22, c[0x0][0x3a0] ;  /* 0x0000e800ff167b82 */ /* 0x003e220000000800 */
[----:B------:R-:W-:-:S07]  /*0450*/  IADD3 R19, PT, PT, R2, R15, RZ ;  /* 0x0000000f02137210 */ /* 0x000fce0007ffe0ff */
[----:B------:R-:W1:Y:S01]  /*0460*/  LDC.64 R8, c[0x0][0x380] ;  /* 0x0000e000ff087b82 */ /* 0x000e620000000a00 */
[----:B0-----:R-:W-:-:S04]  /*0470*/  IMAD R21, R19, R22, R12 ;  /* 0x0000001613157224 */ /* 0x001fc800078e020c */
[----:B-1----:R-:W-:-:S05]  /*0480*/  IMAD.WIDE R20, R21, 0x4, R8 ;  /* 0x0000000415147825 */ /* 0x002fca00078e0208 */
[----:B--2---:R-:W2:Y:S01]  /*0490*/  LDG.E.128 R4, desc[UR16][R20.64] ;  /* 0x0000001014047981 */ /* 0x004ea2000c1e1d00 */
[----:B------:R-:W-:Y:S01]  /*04a0*/  MOV R17, 0x400 ;  /* 0x0000040000117802 */ /* 0x000fe20000000f00 */
[----:B------:R-:W-:Y:S01]  /*04b0*/  BSSY.RECONVERGENT B1, `(.L_x_2) ;  /* 0x0000077000017945 */ /* 0x000fe20003800200 */
[----:B------:R-:W-:Y:S01]  /*04c0*/  IADD3 R15, PT, PT, R40, R15, RZ ;  /* 0x0000000f280f7210 */ /* 0x000fe20007ffe0ff */
[----:B------:R-:W0:Y:S02]  /*04d0*/  S2R R18, SR_CgaCtaId ;  /* 0x0000000000127919 */ /* 0x000e240000008800 */
[----:B------:R-:W-:Y:S01]  /*04e0*/  VIADD R17, R17, 0x90 ;  /* 0x0000009011117836 */ /* 0x000fe20000000000 */
[----:B------:R-:W-:-:S04]  /*04f0*/  ISETP.GE.AND P3, PT, R15, UR11, PT ;  /* 0x0000000b0f007c0c */ /* 0x000fc8000bf66270 */
[----:B0-----:R-:W-:-:S05]  /*0500*/  LEA R17, R18, R17, 0x18 ;  /* 0x0000001112117211 */ /* 0x001fca00078ec0ff */
[----:B------:R-:W-:-:S04]  /*0510*/  IMAD R18, R19, 0x50, R17 ;  /* 0x0000005013127824 */ /* 0x000fc800078e0211 */
[----:B------:R-:W-:-:S05]  /*0520*/  IMAD R23, R3, 0x4, R18 ;  /* 0x0000000403177824 */ /* 0x000fca00078e0212 */
[----:B--2---:R0:W-:Y:S01]  /*0530*/  STS.128 [R23], R4 ;  /* 0x0000000417007388 */ /* 0x0041e20000000c00 */
[----:B------:R-:W-:Y:S05]  /*0540*/  @!P1 BRA `(.L_x_3) ;  /* 0x0000000400b49947 */ /* 0x000fea0003800000 */
[----:B------:R-:W-:Y:S01]  /*0550*/  ISETP.NE.AND P0, PT, R16, RZ, PT ;  /* 0x000000ff1000720c */ /* 0x000fe20003f05270 */
[----:B------:R-:W-:-:S12]  /*0560*/  IMAD.MOV.U32 R17, RZ, RZ, R10 ;  /* 0x000000ffff117224 */ /* 0x000fd800078e000a */
[----:B------:R-:W-:Y:S05]  /*0570*/  @!P0 BRA `(.L_x_4) ;  /* 0x0000000000288947 */ /* 0x000fea0003800000 */
[----:B0-----:R-:W2:Y:S01]  /*0580*/  LDG.E.128 R4, desc[UR16][R20.64+0x10] ;  /* 0x0000101014047981 */ /* 0x001ea2000c1e1d00 */
[----:B------:R-:W-:Y:S01]  /*0590*/  ISETP.NE.AND P0, PT, R16, 0x1, PT ;  /* 0x000000011000780c */ /* 0x000fe20003f05270 */
[----:B------:R-:W-:Y:S02]  /*05a0*/  IMAD.MOV.U32 R17, RZ, RZ, R13 ;  /* 0x000000ffff117224 */ /* 0x000fe400078e000d */
[----:B--2---:R1:W-:Y:S10]  /*05b0*/  STS [R23+0x10], R4 ;  /* 0x0000100417007388 */ /* 0x0043f40000000800 */
[----:B------:R-:W-:Y:S05]  /*05c0*/  @!P0 BRA `(.L_x_4) ;  /* 0x0000000000148947 */ /* 0x000fea0003800000 */
[----:B------:R-:W-:Y:S01]  /*05d0*/  ISETP.NE.AND P0, PT, R16, 0x2, PT ;  /* 0x000000021000780c */ /* 0x000fe20003f05270 */
[----:B------:R2:W-:Y:S01]  /*05e0*/  STS [R23+0x14], R5 ;  /* 0x0000140517007388 */ /* 0x0005e20000000800 */
[----:B------:R-:W-:-:S11]  /*05f0*/  MOV R17, R14 ;  /* 0x0000000e00117202 */ /* 0x000fd60000000f00 */
[----:B------:R2:W-:Y:S01]  /*0600*/  @P0 STS [R23+0x18], R6 ;  /* 0x0000180617000388 */ /* 0x0005e20000000800 */
[----:B------:R-:W-:-:S07]  /*0610*/  @P0 IMAD.MOV.U32 R17, RZ, RZ, R26 ;  /* 0x000000ffff110224 */ /* 0x000fce00078e001a */
.L_x_4:
[----:B------:R-:W-:Y:S05]  /*0620*/  @!P2 BRA `(.L_x_3) ;  /* 0x00000004007ca947 */ /* 0x000fea0003800000 */
[----:B01----:R-:W-:Y:S01]  /*0630*/  IADD3 R4, PT, PT, -R17, UR12, RZ ;  /* 0x0000000c11047c10 */ /* 0x003fe2000fffe1ff */
[----:B------:R-:W-:Y:S01]  /*0640*/  BSSY.RECONVERGENT B2, `(.L_x_5) ;  /* 0x0000034000027945 */ /* 0x000fe20003800200 */
[----:B------:R-:W-:Y:S01]  /*0650*/  IMAD R20, R19, R22, UR10 ;  /* 0x0000000a13147e24 */ /* 0x000fe2000f8e0216 */
[----:B------:R-:W-:Y:S02]  /*0660*/  PLOP3.LUT P0, PT, PT, PT, PT, 0x80, 0x8 ;  /* 0x000000000008781c */ /* 0x000fe40003f0f070 */
[----:B------:R-:W-:-:S13]  /*0670*/  ISETP.GT.AND P4, PT, R4, 0xc, PT ;  /* 0x0000000c0400780c */ /* 0x000fda0003f84270 */
[----:B------:R-:W-:Y:S05]  /*0680*/  @!P4 BRA `(.L_x_6) ;  /* 0x0000000000bcc947 */ /* 0x000fea0003800000 */
[----:B------:R-:W-:Y:S01]  /*0690*/  IMAD.U32 R28, RZ, RZ, UR12 ;  /* 0x0000000cff1c7e24 */ /* 0x000fe2000f8e00ff */
[----:B------:R-:W-:-:S04]  /*06a0*/  PLOP3.LUT P0, PT, PT, PT, PT, 0x8, 0x80 ;  /* 0x000000000080781c */ /* 0x000fc80003f0e170 */
[----:B------:R-:W-:-:S09]  /*06b0*/  IADD3 R28, PT, PT, R28, -0xc, RZ ;  /* 0xfffffff41c1c7810 */ /* 0x000fd20007ffe0ff */
.L_x_7:
[C-C-:B0-2---:R-:W-:Y:S01]  /*06c0*/  IMAD.IADD R23, R20.reuse, 0x1, R17.reuse ;  /* 0x0000000114177824 */ /* 0x145fe200078e0211 */
[C-C-:B------:R-:W-:Y:S02]  /*06d0*/  IADD3 R25, PT, PT, R20.reuse, 0x4, R17.reuse ;  /* 0x0000000414197810 */ /* 0x140fe40007ffe011 */
[C---:B------:R-:W-:Y:S01]  /*06e0*/  IADD3 R5, PT, PT, R20.reuse, 0x8, R17 ;  /* 0x0000000814057810 */ /* 0x040fe20007ffe011 */
[----:B------:R-:W-:Y:S01]  /*06f0*/  IMAD.WIDE R22, R23, 0x4, R8 ;  /* 0x0000000417167825 */ /* 0x000fe200078e0208 */
[----:B------:R-:W-:-:S03]  /*0700*/  IADD3 R7, PT, PT, R20, 0xc, R17 ;  /* 0x0000000c14077810 */ /* 0x000fc60007ffe011 */
[--C-:B------:R-:W-:Y:S01]  /*0710*/  IMAD.WIDE R24, R25, 0x4, R8.reuse ;  /* 0x0000000419187825 */ /* 0x100fe200078e0208 */
[----:B------:R-:W2:Y:S03]  /*0720*/  LDG.E R19, desc[UR16][R22.64] ;  /* 0x0000001016137981 */ /* 0x000ea6000c1e1900 */
[--C-:B------:R-:W-:Y:S01]  /*0730*/  IMAD.WIDE R4, R5, 0x4, R8.reuse ;  /* 0x0000000405047825 */ /* 0x100fe200078e0208 */
[----:B------:R-:W3:Y:S03]  /*0740*/  LDG.E R21, desc[UR16][R22.64+0x4] ;  /* 0x0000041016157981 */ /* 0x000ee6000c1e1900 */
[----:B------:R-:W-:Y:S01]  /*0750*/  IMAD.WIDE R6, R7, 0x4, R8 ;  /* 0x0000000407067825 */ /* 0x000fe200078e0208 */
[----:B------:R-:W4:Y:S04]  /*0760*/  LDG.E R27, desc[UR16][R22.64+0x8] ;  /* 0x00000810161b7981 */ /* 0x000f28000c1e1900 */
[----:B------:R0:W5:Y:S04]  /*0770*/  LDG.E R29, desc[UR16][R22.64+0xc] ;  /* 0x00000c10161d7981 */ /* 0x000168000c1e1900 */
[----:B------:R-:W5:Y:S04]  /*0780*/  LDG.E R31, desc[UR16][R24.64] ;  /* 0x00000010181f7981 */ /* 0x000f68000c1e1900 */
        /* <DEDUP_REMOVED lines=10> */
[----:B------:R-:W5:Y:S01]  /*0830*/  LDG.E R51, desc[UR16][R6.64+0xc] ;  /* 0x00000c1006337981 */ /* 0x000f62000c1e1900 */
[C---:B0-----:R-:W-:Y:S01]  /*0840*/  IMAD R22, R17.reuse, 0x4, R18 ;  /* 0x0000000411167824 */ /* 0x041fe200078e0212 */
[----:B------:R-:W-:-:S04]  /*0850*/  IADD3 R17, PT, PT, R17, 0x10, RZ ;  /* 0x0000001011117810 */ /* 0x000fc80007ffe0ff */
[----:B------:R-:W-:Y:S01]  /*0860*/  ISETP.GE.AND P4, PT, R17, R28, PT ;  /* 0x0000001c1100720c */ /* 0x000fe20003f86270 */
[----:B--2---:R0:W-:Y:S04]  /*0870*/  STS [R22], R19 ;  /* 0x0000001316007388 */ /* 0x0041e80000000800 */
[----:B---3--:R0:W-:Y:S04]  /*0880*/  STS [R22+0x4], R21 ;  /* 0x0000041516007388 */ /* 0x0081e80000000800 */
[----:B----4-:R0:W-:Y:S04]  /*0890*/  STS [R22+0x8], R27 ;  /* 0x0000081b16007388 */ /* 0x0101e80000000800 */
[----:B-----5:R0:W-:Y:S04]  /*08a0*/  STS [R22+0xc], R29 ;  /* 0x00000c1d16007388 */ /* 0x0201e80000000800 */
[----:B------:R0:W-:Y:S04]  /*08b0*/  STS [R22+0x10], R31 ;  /* 0x0000101f16007388 */ /* 0x0001e80000000800 */
        /* <DEDUP_REMOVED lines=10> */
[----:B------:R0:W-:Y:S01]  /*0960*/  STS [R22+0x3c], R51 ;  /* 0x00003c3316007388 */ /* 0x0001e20000000800 */
[----:B------:R-:W-:Y:S05]  /*0970*/  @!P4 BRA `(.L_x_7) ;  /* 0xfffffffc0050c947 */ /* 0x000fea000383ffff */
.L_x_6:
[----:B------:R-:W-:Y:S05]  /*0980*/  BSYNC.RECONVERGENT B2 ;  /* 0x0000000000027941 */ /* 0x000fea0003800200 */
.L_x_5:
[----:B------:R-:W-:Y:S01]  /*0990*/  IADD3 R4, PT, PT, -R17, UR12, RZ ;  /* 0x0000000c11047c10 */ /* 0x000fe2000fffe1ff */
[----:B------:R-:W-:Y:S03]  /*09a0*/  BSSY.RECONVERGENT B2, `(.L_x_8) ;  /* 0x000001a000027945 */ /* 0x000fe60003800200 */
[----:B------:R-:W-:-:S13]  /*09b0*/  ISETP.GT.AND P4, PT, R4, 0x4, PT ;  /* 0x000000040400780c */ /* 0x000fda0003f84270 */
[----:B------:R-:W-:Y:S05]  /*09c0*/  @!P4 BRA `(.L_x_9) ;  /* 0x00000000005cc947 */ /* 0x000fea0003800000 */
[----:B------:R-:W-:Y:S01]  /*09d0*/  IADD3 R7, PT, PT, R20, 0x4, R17 ;  /* 0x0000000414077810 */ /* 0x000fe20007ffe011 */
[----:B--2---:R-:W-:-:S04]  /*09e0*/  IMAD.IADD R5, R17, 0x1, R20 ;  /* 0x0000000111057824 */ /* 0x004fc800078e0214 */
[----:B------:R-:W-:-:S04]  /*09f0*/  IMAD.WIDE R4, R5, 0x4, R8 ;  /* 0x0000000405047825 */ /* 0x000fc800078e0208 */
[----:B------:R-:W-:Y:S01]  /*0a00*/  IMAD.WIDE R6, R7, 0x4, R8 ;  /* 0x0000000407067825 */ /* 0x000fe200078e0208 */
[----:B0-----:R-:W2:Y:S04]  /*0a10*/  LDG.E R19, desc[UR16][R4.64] ;  /* 0x0000001004137981 */ /* 0x001ea8000c1e1900 */
[----:B------:R-:W3:Y:S04]  /*0a20*/  LDG.E R21, desc[UR16][R4.64+0x4] ;  /* 0x0000041004157981 */ /* 0x000ee8000c1e1900 */
[----:B------:R-:W4:Y:S04]  /*0a30*/  LDG.E R23, desc[UR16][R4.64+0x8] ;  /* 0x0000081004177981 */ /* 0x000f28000c1e1900 */
[----:B------:R-:W5:Y:S04]  /*0a40*/  LDG.E R25, desc[UR16][R4.64+0xc] ;  /* 0x00000c1004197981 */ /* 0x000f68000c1e1900 */
[----:B------:R-:W5:Y:S04]  /*0a50*/  LDG.E R27, desc[UR16][R6.64] ;  /* 0x00000010061b7981 */ /* 0x000f68000c1e1900 */
[----:B------:R-:W5:Y:S04]  /*0a60*/  LDG.E R29, desc[UR16][R6.64+0x4] ;  /* 0x00000410061d7981 */ /* 0x000f68000c1e1900 */
[----:B------:R-:W5:Y:S04]  /*0a70*/  LDG.E R31, desc[UR16][R6.64+0x8] ;  /* 0x00000810061f7981 */ /* 0x000f68000c1e1900 */
[----:B------:R-:W5:Y:S01]  /*0a80*/  LDG.E R33, desc[UR16][R6.64+0xc] ;  /* 0x00000c1006217981 */ /* 0x000f62000c1e1900 */
[----:B------:R-:W-:Y:S01]  /*0a90*/  IMAD R22, R17, 0x4, R18 ;  /* 0x0000000411167824 */ /* 0x000fe200078e0212 */
[----:B------:R-:W-:-:S02]  /*0aa0*/  PLOP3.LUT P0, PT, PT, PT, PT, 0x8, 0x80 ;  /* 0x000000000080781c */ /* 0x000fc40003f0e170 */
[----:B------:R-:W-:Y:S02]  /*0ab0*/  IADD3 R17, PT, PT, R17, 0x8, RZ ;  /* 0x0000000811117810 */ /* 0x000fe40007ffe0ff */
[----:B--2---:R1:W-:Y:S04]  /*0ac0*/  STS [R22], R19 ;  /* 0x0000001316007388 */ /* 0x0043e80000000800 */
[----:B---3--:R1:W-:Y:S04]  /*0ad0*/  STS [R22+0x4], R21 ;  /* 0x0000041516007388 */ /* 0x0083e80000000800 */
[----:B----4-:R1:W-:Y:S04]  /*0ae0*/  STS [R22+0x8], R23 ;  /* 0x0000081716007388 */ /* 0x0103e80000000800 */
[----:B-----5:R1:W-:Y:S04]  /*0af0*/  STS [R22+0xc], R25 ;  /* 0x00000c1916007388 */ /* 0x0203e80000000800 */
[----:B------:R1:W-:Y:S04]  /*0b00*/  STS [R22+0x10], R27 ;  /* 0x0000101b16007388 */ /* 0x0003e80000000800 */
[----:B------:R1:W-:Y:S04]  /*0b10*/  STS [R22+0x14], R29 ;  /* 0x0000141d16007388 */ /* 0x0003e80000000800 */
[----:B------:R1:W-:Y:S04]  /*0b20*/  STS [R22+0x18], R31 ;  /* 0x0000181f16007388 */ /* 0x0003e80000000800 */
[----:B------:R1:W-:Y:S02]  /*0b30*/  STS [R22+0x1c], R33 ;  /* 0x00001c2116007388 */ /* 0x0003e40000000800 */
.L_x_9:
[----:B------:R-:W-:Y:S05]  /*0b40*/  BSYNC.RECONVERGENT B2 ;  /* 0x0000000000027941 */ /* 0x000fea0003800200 */
.L_x_8:
[----:B------:R-:W-:-:S13]  /*0b50*/  ISETP.LT.OR P0, PT, R17, UR12, P0 ;  /* 0x0000000c11007c0c */ /* 0x000fda0008701670 */
[----:B------:R-:W-:Y:S05]  /*0b60*/  @!P0 BRA `(.L_x_3) ;  /* 0x00000000002c8947 */ /* 0x000fea0003800000 */
[----:B--2---:R-:W-:-:S04]  /*0b70*/  IMAD.IADD R5, R20, 0x1, R17 ;  /* 0x0000000114057824 */ /* 0x004fc800078e0211 */
[----:B------:R-:W-:-:S05]  /*0b80*/  IMAD.WIDE R8, R5, 0x4, R8 ;  /* 0x0000000405087825 */ /* 0x000fca00078e0208 */
[----:B------:R-:W2:Y:S04]  /*0b90*/  LDG.E R4, desc[UR16][R8.64] ;  /* 0x0000001008047981 */ /* 0x000ea8000c1e1900 */
[----:B------:R-:W3:Y:S04]  /*0ba0*/  LDG.E R6, desc[UR16][R8.64+0x4] ;  /* 0x0000041008067981 */ /* 0x000ee8000c1e1900 */
[----:B------:R-:W4:Y:S04]  /*0bb0*/  LDG.E R20, desc[UR16][R8.64+0x8] ;  /* 0x0000081008147981 */ /* 0x000f28000c1e1900 */
[----:B01----:R-:W5:Y:S01]  /*0bc0*/  LDG.E R22, desc[UR16][R8.64+0xc] ;  /* 0x00000c1008167981 */ /* 0x003f62000c1e1900 */
[----:B------:R-:W-:-:S05]  /*0bd0*/  IMAD R5, R17, 0x4, R18 ;  /* 0x0000000411057824 */ /* 0x000fca00078e0212 */
[----:B--2---:R0:W-:Y:S04]  /*0be0*/  STS [R5], R4 ;  /* 0x0000000405007388 */ /* 0x0041e80000000800 */
[----:B---3--:R0:W-:Y:S04]  /*0bf0*/  STS [R5+0x4], R6 ;  /* 0x0000040605007388 */ /* 0x0081e80000000800 */
[----:B----4-:R0:W-:Y:S04]  /*0c00*/  STS [R5+0x8], R20 ;  /* 0x0000081405007388 */ /* 0x0101e80000000800 */
[----:B-----5:R0:W-:Y:S02]  /*0c10*/  STS [R5+0xc], R22 ;  /* 0x00000c1605007388 */ /* 0x0201e40000000800 */
.L_x_3:
[----:B------:R-:W-:Y:S05]  /*0c20*/  BSYNC.RECONVERGENT B1 ;  /* 0x0000000000017941 */ /* 0x000fea0003800200 */
.L_x_2:
[----:B------:R-:W-:Y:S05]  /*0c30*/  @!P3 BRA `(.L_x_10) ;  /* 0xfffffff80000b947 */ /* 0x000fea000383ffff */
.L_x_1:
[----:B------:R-:W-:Y:S05]  /*0c40*/  BSYNC.RECONVERGENT B0 ;  /* 0x0000000000007941 */ /* 0x000fea0003800200 */
.L_x_0:
[----:B------:R-:W-:-:S04]  /*0c50*/  ISETP.GE.U32.AND P1, PT, R0, 0x6, PT ;  /* 0x000000060000780c */ /* 0x000fc80003f26070 */
[----:B------:R-:W-:-:S13]  /*0c60*/  ISETP.EQ.AND P1, PT, R11, RZ, !P1 ;  /* 0x000000ff0b00720c */ /* 0x000fda0004f22270 */
[----:B012---:R-:W0:Y:S01]  /*0c70*/  @P1 LDC.64 R4, c[0x0][0x390] ;  /* 0x0000e400ff041b82 */ /* 0x007e220000000a00 */
[----:B------:R-:W-:-:S04]  /*0c80*/  @P1 IMAD R7, R0, 0x6, RZ ;  /* 0x0000000600071824 */ /* 0x000fc800078e02ff */
[----:B0-----:R-:W-:-:S05]  /*0c90*/  @P1 IMAD.WIDE.U32 R4, R7, 0x4, R4 ;  /* 0x0000000407041825 */ /* 0x001fca00078e0004 */
[----:B------:R-:W2:Y:S04]  /*0ca0*/  @P1 LDG.E R6, desc[UR16][R4.64] ;  /* 0x0000001004061981 */ /* 0x000ea8000c1e1900 */
[----:B------:R-:W2:Y:S04]  /*0cb0*/  @P1 LDG.E R7, desc[UR16][R4.64+0x4] ;  /* 0x0000041004071981 */ /* 0x000ea8000c1e1900 */
[----:B------:R-:W3:Y:S04]  /*0cc0*/  @P1 LDG.E R8, desc[UR16][R4.64+0x8] ;  /* 0x0000081004081981 */ /* 0x000ee8000c1e1900 */
[----:B------:R-:W3:Y:S04]  /*0cd0*/  @P1 LDG.E R9, desc[UR16][R4.64+0xc] ;  /* 0x00000c1004091981 */ /* 0x000ee8000c1e1900 */
[----:B------:R-:W4:Y:S04]  /*0ce0*/  @P1 LDG.E R10, desc[UR16][R4.64+0x10] ;  /* 0x00001010040a1981 */ /* 0x000f28000c1e1900 */
[----:B------:R0:W4:Y:S01]  /*0cf0*/  @P1 LDG.E R11, desc[UR16][R4.64+0x14] ;  /* 0x00001410040b1981 */ /* 0x000122000c1e1900 */
[----:B------:R-:W-:-:S02]  /*0d00*/  UISETP.NE.AND UP0, UPT, UR19, UR7, UPT ;  /* 0x000000071300728c */ /* 0x000fc4000bf05270 */
[----:B------:R-:W-:Y:S02]  /*0d10*/  UIADD3 UR4, UPT, UPT, UR9, 0x4, URZ ;  /* 0x0000000409047890 */ /* 0x000fe4000fffe0ff */
[----:B------:R-:W-:Y:S02]  /*0d20*/  UISETP.NE.AND UP3, UPT, UR18, UR6, UPT ;  /* 0x000000061200728c */ /* 0x000fe4000bf65270 */
[----:B------:R-:W-:-:S03]  /*0d30*/  USEL UR13, UR4, 0x4, !UP0 ;  /* 0x00000004040d7887 */ /* 0x000fc6000c000000 */
[----:B------:R-:W-:Y:S01]  /*0d40*/  UMOV UR4, URZ ;  /* 0x000000ff00047c82 */ /* 0x000fe20008000000 */
[----:B------:R-:W-:Y:S02]  /*0d50*/  UIADD3 UR14, UPT, UPT, URZ, -UR13, URZ ;  /* 0x8000000dff0e7290 */ /* 0x000fe4000fffe0ff */
[----:B------:R-:W-:-:S03]  /*0d60*/  UISETP.NE.U32.AND UP0, UPT, UR13, URZ, UPT ;  /* 0x000000ff0d00728c */ /* 0x000fc6000bf05070 */
[----:B------:R-:W1:Y:S08]  /*0d70*/  I2F.U32.RP R12, UR13 ;  /* 0x0000000d000c7d06 */ /* 0x000e700008209000 */
[----:B-1----:R-:W1:Y:S02]  /*0d80*/  MUFU.RCP R12, R12 ;  /* 0x0000000c000c7308 */ /* 0x002e640000001000 */
[----:B-1----:R-:W-:-:S02]  /*0d90*/  IADD3 R13, PT, PT, R12, 0xffffffe, RZ ;  /* 0x0ffffffe0c0d7810 */ /* 0x002fc40007ffe0ff */
[----:B------:R-:W1:Y:S04]  /*0da0*/  S2R R12, SR_CgaCtaId ;  /* 0x00000000000c7919 */ /* 0x000e680000008800 */
[----:B------:R-:W5:Y:S02]  /*0db0*/  F2I.FTZ.U32.TRUNC.NTZ R13, R13 ;  /* 0x0000000d000d7305 */ /* 0x000f64000021f000 */
[----:B-----5:R-:W-:-:S13]  /*0dc0*/  R2UR UR5, R13 ;  /* 0x000000000d0572ca */ /* 0x020fda00000e0000 */
[----:B------:R-:W-:-:S04]  /*0dd0*/  UIMAD UR14, UR14, UR5, URZ ;  /* 0x000000050e0e72a4 */ /* 0x000fc8000f8e02ff */
[----:B------:R-:W-:Y:S02]  /*0de0*/  UIMAD.WIDE.U32 UR4, UR5, UR14, UR4 ;  /* 0x0000000e050472a5 */ /* 0x000fe4000f8e0004 */
[----:B------:R-:W-:-:S04]  /*0df0*/  ULOP3.LUT UR14, URZ, UR13, URZ, 0x33, !UPT ;  /* 0x0000000dff0e7292 */ /* 0x000fc8000f8e33ff */
[----:B------:R-:W-:Y:S01]  /*0e00*/  IMAD.HI.U32 R41, R42, UR5, RZ ;  /* 0x000000052a297c27 */ /* 0x000fe2000f8e00ff */
[----:B------:R-:W-:Y:S02]  /*0e10*/  UIMAD.WIDE.U32 UR4, UR5, 0x20, URZ ;  /* 0x00000020050478a5 */ /* 0x000fe4000f8e00ff */
[----:B------:R-:W-:Y:S01]  /*0e20*/  UIADD3 UR4, UPT, UPT, UR8, 0x8, URZ ;  /* 0x0000000808047890 */ /* 0x000fe2000fffe0ff */
[----:B0-----:R-:W-:Y:S01]  /*0e30*/  IMAD.MOV R5, RZ, RZ, -R41 ;  /* 0x000000ffff057224 */ /* 0x001fe200078e0a29 */
[----:B------:R-:W-:-:S03]  /*0e40*/  UIADD3 UR15, UPT, UPT, -UR5, URZ, URZ ;  /* 0x000000ff050f7290 */ /* 0x000fc6000fffe1ff */
[----:B------:R-:W-:Y:S01]  /*0e50*/  IMAD R4, R5, UR13, R42 ;  /* 0x0000000d05047c24 */ /* 0x000fe2000f8e022a */
[----:B------:R-:W-:Y:S01]  /*0e60*/  MOV R5, 0x400 ;  /* 0x0000040000057802 */ /* 0x000fe20000000f00 */
[----:B------:R-:W-:-:S03]  /*0e70*/  UIMAD UR15, UR13, UR15, 0x20 ;  /* 0x000000200d0f74a4 */ /* 0x000fc6000f8e020f */
[----:B------:R-:W-:Y:S01]  /*0e80*/  ISETP.GE.U32.AND P0, PT, R4, UR13, PT ;  /* 0x0000000d04007c0c */ /* 0x000fe2000bf06070 */
[----:B------:R-:W-:Y:S01]  /*0e90*/  UISETP.GE.U32.AND UP1, UPT, UR15, UR13, UPT ;  /* 0x0000000d0f00728c */ /* 0x000fe2000bf26070 */
[----:B-1----:R-:W-:-:S05]  /*0ea0*/  LEA R5, R12, R5, 0x18 ;  /* 0x000000050c057211 */ /* 0x002fca00078ec0ff */
[----:B------:R-:W-:Y:S02]  /*0eb0*/  IMAD R5, R0, 0x18, R5 ;  /* 0x0000001800057824 */ /* 0x000fe400078e0205 */
[----:B------:R-:W-:-:S04]  /*0ec0*/  IMAD.U32 R0, RZ, RZ, UR14 ;  /* 0x0000000eff007e24 */ /* 0x000fc8000f8e00ff */
[----:B------:R-:W-:Y:S01]  /*0ed0*/  @P0 VIADD R4, R4, -UR13 ;  /* 0x8000000d04040c36 */ /* 0x000fe20008000000 */
[----:B------:R-:W-:Y:S02]  /*0ee0*/  @P0 IADD3 R41, PT, PT, R41, 0x1, RZ ;  /* 0x0000000129290810 */ /* 0x000fe40007ffe0ff */
[----:B------:R-:W-:Y:S02]  /*0ef0*/  PLOP3.LUT P0, PT, PT, PT, UP0, 0x80, 0x8 ;  /* 0x000000000008781c */ /* 0x000fe40003f0f008 */
[----:B------:R-:W-:Y:S02]  /*0f00*/  ISETP.GE.U32.AND P2, PT, R4, UR13, PT ;  /* 0x0000000d04007c0c */ /* 0x000fe4000bf46070 */
[----:B------:R-:W0:Y:S11]  /*0f10*/  LDC R4, c[0x0][0x3a4] ;  /* 0x0000e900ff047b82 */ /* 0x000e360000000800 */
[----:B------:R-:W-:-:S05]  /*0f20*/  @P2 VIADD R41, R41, 0x1 ;  /* 0x0000000129292836 */ /* 0x000fca0000000000 */
[----:B------:R-:W-:Y:S02]  /*0f30*/  SEL R41, R0, R41, !P0 ;  /* 0x0000002900297207 */ /* 0x000fe40004000000 */
[----:B0-----:R-:W-:Y:S01]  /*0f40*/  ISETP.GE.AND P0, PT, R4, 0x1, PT ;  /* 0x000000010400780c */ /* 0x001fe20003f06270 */
[----:B--2---:R0:W-:Y:S04]  /*0f50*/  @P1 STS.64 [R5], R6 ;  /* 0x0000000605001388 */ /* 0x0041e80000000a00 */
[----:B---3--:R1:W-:Y:S01]  /*0f60*/  @P1 STS.64 [R5+0x8], R8 ;  /* 0x0000080805001388 */ /* 0x0083e20000000a00 */
[----:B0-----:R-:W-:-:S03]  /*0f70*/  IADD3 R7, PT, PT, -R41, RZ, RZ ;  /* 0x000000ff29077210 */ /* 0x001fc60007ffe1ff */
[----:B----4-:R1:W-:Y:S01]  /*0f80*/  @P1 STS.64 [R5+0x10], R10 ;  /* 0x0000100a05001388 */ /* 0x0103e20000000a00 */
[----:B------:R-:W-:Y:S06]  /*0f90*/  BAR.SYNC.DEFER_BLOCKING 0x0 ;  /* 0x0000000000007b1d */ /* 0x000fec0000010000 */
[----:B------:R-:W-:Y:S05]  /*0fa0*/  @!P0 EXIT ;  /* 0x000000000000894d */ /* 0x000fea0003800000 */
[----:B------:R-:W-:Y:S01]  /*0fb0*/  VIADD R0, R3, 0x4 ;  /* 0x0000000403007836 */ /* 0x000fe20000000000 */
[----:B------:R-:W-:Y:S02]  /*0fc0*/  @UP1 UIADD3 UR15, UPT, UPT, -UR13, UR15, URZ ;  /* 0x0000000f0d0f1290 */ /* 0x000fe4000fffe1ff */
[----:B------:R-:W-:Y:S01]  /*0fd0*/  IMAD R42, R7, UR13, R42 ;  /* 0x0000000d072a7c24 */ /* 0x000fe2000f8e022a */
[----:B------:R-:W-:Y:S01]  /*0fe0*/  USEL UR6, UR4, 0x8, !UP3 ;  /* 0x0000000804067887 */ /* 0x000fe2000d800000 */
[----:B------:R-:W-:Y:S01]  /*0ff0*/  VIADD R4, R3, 0x8 ;  /* 0x0000000803047836 */ /* 0x000fe20000000000 */
[----:B------:R-:W-:Y:S01]  /*1000*/  ISETP.GE.AND P2, PT, R0, UR12, PT ;  /* 0x0000000c00007c0c */ /* 0x000fe2000bf46270 */
[----:B------:R-:W-:Y:S01]  /*1010*/  UISETP.GE.U32.AND UP2, UPT, UR15, UR13, UPT ;  /* 0x0000000d0f00728c */ /* 0x000fe2000bf46070 */
[----:B------:R-:W-:Y:S01]  /*1020*/  IADD3 R0, PT, PT, R42, 0x1, RZ ;  /* 0x000000012a007810 */ /* 0x000fe20007ffe0ff */
[----:B------:R-:W-:Y:S01]  /*1030*/  @UP1 UIADD3 UR5, UPT, UPT, UR5, 0x1, URZ ;  /* 0x0000000105051890 */ /* 0x000fe2000fffe0ff */
[----:B------:R-:W-:Y:S01]  /*1040*/  ISETP.GT.AND P2, PT, R4, UR12, !P2 ;  /* 0x0000000c04007c0c */ /* 0x000fe2000d744270 */
[----:B------:R-:W-:Y:S01]  /*1050*/  VIADD R4, R42, 0x2 ;  /* 0x000000022a047836 */ /* 0x000fe20000000000 */
[----:B------:R-:W-:Y:S01]  /*1060*/  ISETP.GE.AND P3, PT, R0, UR13, PT ;  /* 0x0000000d00007c0c */ /* 0x000fe2000bf66270 */
[----:B------:R-:W-:Y:S01]  /*1070*/  IMAD.MOV R44, RZ, RZ, -R41 ;  /* 0x000000ffff2c7224 */ /* 0x000fe200078e0a29 */
[----:B------:R-:W-:Y:S01]  /*1080*/  IADD3 R0, PT, PT, -R42, UR13, RZ ;  /* 0x0000000d2a007c10 */ /* 0x000fe2000fffe1ff */
[----:B------:R-:W-:Y:S01]  /*1090*/  UMOV UR4, URZ ;  /* 0x000000ff00047c82 */ /* 0x000fe20008000000 */
[----:B------:R-:W-:-:S02]  /*10a0*/  ISETP.GT.AND P0, PT, R4, UR13, PT ;  /* 0x0000000d04007c0c */ /* 0x000fc4000bf04270 */
[----:B------:R-:W-:Y:S01]  /*10b0*/  SEL R0, R0, 0x1, !P3 ;  /* 0x0000000100007807 */ /* 0x000fe20005800000 */
[----:B------:R-:W-:Y:S01]  /*10c0*/  @UP2 UIADD3 UR5, UPT, UPT, UR5, 0x1, URZ ;  /* 0x0000000105052890 */ /* 0x000fe2000fffe0ff */
[----:B-1----:R-:W-:Y:S02]  /*10d0*/  MOV R5, UR6 ;  /* 0x0000000600057c02 */ /* 0x002fe40008000f00 */
[----:B------:R-:W-:Y:S01]  /*10e0*/  SEL R43, R0, 0x1, P0 ;  /* 0x00000001002b7807 */ /* 0x000fe20000000000 */
[----:B------:R-:W-:Y:S01]  /*10f0*/  USEL UR14, UR14, UR5, !UP0 ;  /* 0x000000050e0e7287 */ /* 0x000fe2000c000000 */
[----:B------:R-:W-:-:S03]  /*1100*/  VIADDMNMX R44, R44, R5, UR6, PT ;  /* 0x000000062c2c7e46 */ /* 0x000fc6000b800105 */
[----:B------:R-:W-:-:S08]  /*1110*/  IMAD.MOV R45, RZ, RZ, -R43 ;  /* 0x000000ffff2d7224 */ /* 0x000fd000078e0a2b */
.L_x_62:
[----:B0-----:R-:W0:Y:S01]  /*1120*/  LDCU UR5, c[0x0][0x398] ;  /* 0x00007300ff0577ac */ /* 0x001e220008000800 */
[----:B-1----:R1:W-:Y:S04]  /*1130*/  STL.128 [R1], RZ ;  /* 0x000000ff01007387 */ /* 0x0023e80000100c00 */
[----:B------:R1:W-:Y:S04]  /*1140*/  STL.128 [R1+0x10], RZ ;  /* 0x000010ff01007387 */ /* 0x0003e80000100c00 */
[----:B------:R1:W-:Y:S04]  /*1150*/  STL.128 [R1+0x20], RZ ;  /* 0x000020ff01007387 */ /* 0x0003e80000100c00 */
[----:B------:R1:W-:Y:S04]  /*1160*/  STL.128 [R1+0x30], RZ ;  /* 0x000030ff01007387 */ /* 0x0003e80000100c00 */
[----:B------:R1:W-:Y:S01]  /*1170*/  STL.128 [R1+0x40], RZ ;  /* 0x000040ff01007387 */ /* 0x0003e20000100c00 */
[----:B0-----:R-:W-:-:S03]  /*1180*/  IMAD.U32 R0, RZ, RZ, UR5 ;  /* 0x00000005ff007e24 */ /* 0x001fc6000f8e00ff */
[----:B------:R1:W-:Y:S02]  /*1190*/  STL.128 [R1+0x50], RZ ;  /* 0x000050ff01007387 */ /* 0x0003e40000100c00 */
[----:B------:R-:W-:-:S13]  /*11a0*/  ISETP.GE.AND P0, PT, R0, 0x1, PT ;  /* 0x000000010000780c */ /* 0x000fda0003f06270 */
[----:B-1234-:R-:W-:Y:S05]  /*11b0*/  @!P0 BRA `(.L_x_11) ;  /* 0x0000001000e08947 */ /* 0x01efea0003800000 */
[----:B------:R-:W-:-:S05]  /*11c0*/  UMOV UR5, URZ ;  /* 0x000000ff00057c82 */ /* 0x000fca0008000000 */
.L_x_31:
[----:B------:R-:W-:Y:S01]  /*11d0*/  ISETP.LT.AND P0, PT, R41, UR6, PT ;  /* 0x0000000629007c0c */ /* 0x000fe2000bf01270 */
[----:B------:R-:W-:-:S12]  /*11e0*/  BSSY.RECONVERGENT B0, `(.L_x_12) ;  /* 0x0000083000007945 */ /* 0x000fd80003800200 */
[----:B-1234-:R-:W-:Y:S05]  /*11f0*/  @!P0 BRA `(.L_x_13) ;  /* 0x0000000800048947 */ /* 0x01efea0003800000 */
[----:B------:R-:W0:Y:S01]  /*1200*/  S2UR UR8, SR_CgaCtaId ;  /* 0x00000000000879c3 */ /* 0x000e220000008800 */
[----:B------:R-:W-:Y:S01]  /*1210*/  UMOV UR7, 0x400 ;  /* 0x0000040000077882 */ /* 0x000fe20000000000 */
[----:B------:R-:W-:Y:S01]  /*1220*/  HFMA2 R0, -RZ, RZ, 0, 0 ;  /* 0x00000000ff007431 */ /* 0x000fe200000001ff */
[----:B0-----:R-:W-:-:S09]  /*1230*/  ULEA UR7, UR8, UR7, 0x18 ;  /* 0x0000000708077291 */ /* 0x001fd2000f8ec0ff */
[----:B------:R-:W0:Y:S04]  /*1240*/  LDS.128 R4, [UR7] ;  /* 0x00000007ff047984 */ /* 0x000e280008000c00 */
[----:B------:R-:W1:Y:S04]  /*1250*/  LDS.128 R8, [UR7+0x10] ;  /* 0x00001007ff087984 */ /* 0x000e680008000c00 */
[----:B------:R-:W2:Y:S04]  /*1260*/  LDS.128 R12, [UR7+0x20] ;  /* 0x00002007ff0c7984 */ /* 0x000ea80008000c00 */
[----:B------:R-:W3:Y:S04]  /*1270*/  LDS.128 R16, [UR7+0x30] ;  /* 0x00003007ff107984 */ /* 0x000ee80008000c00 */
[----:B------:R-:W4:Y:S04]  /*1280*/  LDS.128 R20, [UR7+0x40] ;  /* 0x00004007ff147984 */ /* 0x000f280008000c00 */
[----:B------:R-:W0:Y:S04]  /*1290*/  LDS.128 R24, [UR7+0x50] ;  /* 0x00005007ff187984 */ /* 0x000e280008000c00 */
[----:B------:R-:W0:Y:S04]  /*12a0*/  LDS.128 R28, [UR7+0x60] ;  /* 0x00006007ff1c7984 */ /* 0x000e280008000c00 */
[----:B------:R-:W0:Y:S04]  /*12b0*/  LDS.128 R32, [UR7+0x70] ;  /* 0x00007007ff207984 */ /* 0x000e280008000c00 */
[----:B------:R-:W0:Y:S02]  /*12c0*/  LDS.128 R36, [UR7+0x80] ;  /* 0x00008007ff247984 */ /* 0x000e240008000c00 */
.L_x_17:
[----:B------:R-:W-:Y:S01]  /*12d0*/  ISETP.GE.AND P0, PT, R43, 0x1, PT ;  /* 0x000000012b00780c */ /* 0x000fe20003f06270 */
[----:B------:R-:W-:-:S12]  /*12e0*/  BSSY.RECONVERGENT B1, `(.L_x_14) ;  /* 0x000006f000017945 */ /* 0x000fd80003800200 */
[----:B0-----:R-:W-:Y:S05]  /*12f0*/  @!P0 BRA `(.L_x_15) ;  /* 0x0000000400b48947 */ /* 0x001fea0003800000 */
[----:B------:R-:W5:Y:S01]  /*1300*/  I2F.U32.RP R48, UR14 ;  /* 0x0000000e00307d06 */ /* 0x000f620008209000 */
[----:B------:R-:W-:Y:S01]  /*1310*/  IMAD R49, RZ, RZ, -UR14 ;  /* 0x8000000eff317e24 */ /* 0x000fe2000f8e02ff */
[----:B------:R-:W-:-:S06]  /*1320*/  ISETP.NE.U32.AND P4, PT, RZ, UR14, PT ;  /* 0x0000000eff007c0c */ /* 0x000fcc000bf85070 */
[----:B-----5:R-:W5:Y:S02]  /*1330*/  MUFU.RCP R48, R48 ;  /* 0x0000003000307308 */ /* 0x020f640000001000 */
[----:B-----5:R-:W-:Y:S02]  /*1340*/  VIADD R46, R48, 0xffffffe ;  /* 0x0ffffffe302e7836 */ /* 0x020fe40000000000 */
[----:B------:R-:W-:-:S04]  /*1350*/  IMAD.MOV.U32 R48, RZ, RZ, R45 ;  /* 0x000000ffff307224 */ /* 0x000fc800078e002d */
[----:B------:R5:W1:Y:S02]  /*1360*/  F2I.FTZ.U32.TRUNC.NTZ R47, R46 ;  /* 0x0000002e002f7305 */ /* 0x000a64000021f000 */
[----:B-----5:R-:W-:Y:S01]  /*1370*/  MOV R46, RZ ;  /* 0x000000ff002e7202 */ /* 0x020fe20000000f00 */
[----:B-1----:R-:W-:-:S04]  /*1380*/  IMAD R49, R49, R47, RZ ;  /* 0x0000002f31317224 */ /* 0x002fc800078e02ff */
[----:B------:R-:W-:Y:S01]  /*1390*/  IMAD.HI.U32 R47, R47, R49, R46 ;  /* 0x000000312f2f7227 */ /* 0x000fe200078e002e */
[----:B------:R-:W-:Y:S01]  /*13a0*/  MOV R46, 0x400 ;  /* 0x00000400002e7802 */ /* 0x000fe20000000f00 */
[----:B------:R-:W1:Y:S04]  /*13b0*/  S2R R49, SR_CgaCtaId ;  /* 0x0000000000317919 */ /* 0x000e680000008800 */
[----:B------:R-:W-:-:S04]  /*13c0*/  IMAD.HI.U32 R50, R47, R0, RZ ;  /* 0x000000002f327227 */ /* 0x000fc800078e00ff */
[----:B------:R-:W-:Y:S02]  /*13d0*/  IMAD.MOV R47, RZ, RZ, -R50 ;  /* 0x000000ffff2f7224 */ /* 0x000fe400078e0a32 */
[----:B------:R-:W-:Y:S02]  /*13e0*/  VIADD R46, R46, 0x90 ;  /* 0x000000902e2e7836 */ /* 0x000fe40000000000 */
[----:B------:R-:W-:-:S05]  /*13f0*/  IMAD R47, R47, UR14, R0 ;  /* 0x0000000e2f2f7c24 */ /* 0x000fca000f8e0200 */
[----:B------:R-:W-:-:S13]  /*1400*/  ISETP.GE.U32.AND P0, PT, R47, UR14, PT ;  /* 0x0000000e2f007c0c */ /* 0x000fda000bf06070 */
[----:B------:R-:W-:Y:S01]  /*1410*/  @P0 VIADD R47, R47, -UR14 ;  /* 0x8000000e2f2f0c36 */ /* 0x000fe20008000000 */
[----:B------:R-:W-:Y:S02]  /*1420*/  @P0 IADD3 R50, PT, PT, R50, 0x1, RZ ;  /* 0x0000000132320810 */ /* 0x000fe40007ffe0ff */
[----:B-1----:R-:W-:Y:S01]  /*1430*/  LEA R46, R49, R46, 0x18 ;  /* 0x0000002e312e7211 */ /* 0x002fe200078ec0ff */
[----:B------:R-:W-:Y:S01]  /*1440*/  IMAD.MOV.U32 R49, RZ, RZ, RZ ;  /* 0x000000ffff317224 */ /* 0x000fe200078e00ff */
[----:B------:R-:W-:Y:S02]  /*1450*/  ISETP.GE.U32.AND P3, PT, R47, UR14, PT ;  /* 0x0000000e2f007c0c */ /* 0x000fe4000bf66070 */
[----:B------:R-:W-:-:S05]  /*1460*/  IADD3 R47, PT, PT, R41, R0, RZ ;  /* 0x00000000292f7210 */ /* 0x000fca0007ffe0ff */
[----:B------:R-:W-:-:S06]  /*1470*/  IMAD R47, R47, 0x50, R46 ;  /* 0x000000502f2f7824 */ /* 0x000fcc00078e022e */
[----:B------:R-:W-:Y:S01]  /*1480*/  @P3 VIADD R50, R50, 0x1 ;  /* 0x0000000132323836 */ /* 0x000fe20000000000 */
[----:B------:R-:W-:-:S05]  /*1490*/  @!P4 LOP3.LUT R50, RZ, UR14, RZ, 0x33, !PT ;  /* 0x0000000eff32cc12 */ /* 0x000fca000f8e33ff */
[----:B------:R-:W-:-:S07]  /*14a0*/  IMAD R46, R43, R50, RZ ;  /* 0x000000322b2e7224 */ /* 0x000fce00078e02ff */
.L_x_16:
[----:B0-----:R-:W-:-:S04]  /*14b0*/  IADD3 R50, PT, PT, R46, R49, RZ ;  /* 0x000000312e327210 */ /* 0x001fc80007ffe0ff */
[----:B------:R-:W-:-:S05]  /*14c0*/  LEA R50, R50, UR20, 0x2 ;  /* 0x0000001432327c11 */ /* 0x000fca000f8e10ff */
[----:B------:R-:W0:Y:S01]  /*14d0*/  LDL R55, [R50] ;  /* 0x0000000032377983 */ /* 0x000e220000100800 */
[----:B------:R-:W-:Y:S01]  /*14e0*/  IMAD.IADD R52, R42, 0x1, R49 ;  /* 0x000000012a347824 */ /* 0x000fe200078e0231 */
[----:B------:R-:W-:Y:S01]  /*14f0*/  IADD3 R48, PT, PT, R48, 0x1, RZ ;  /* 0x0000000130307810 */ /* 0x000fe20007ffe0ff */
[----:B------:R-:W-:Y:S02]  /*1500*/  VIADD R49, R49, 0x1 ;  /* 0x0000000131317836 */ /* 0x000fe40000000000 */
[----:B------:R-:W-:Y:S01]  /*1510*/  IMAD R51, R52, 0x4, R47 ;  /* 0x0000000434337824 */ /* 0x000fe200078e022f */
[----:B------:R-:W-:-:S04]  /*1520*/  ISETP.NE.AND P0, PT, R48, RZ, PT ;  /* 0x000000ff3000720c */ /* 0x000fc80003f05270 */
[----:B------:R-:W0:Y:S04]  /*1530*/  LDS R52, [R51] ;  /* 0x0000000033347984 */ /* 0x000e280000000800 */
[----:B------:R-:W1:Y:S04]  /*1540*/  LDS R57, [R51+0x4] ;  /* 0x0000040033397984 */ /* 0x000e680000000800 */
[----:B------:R-:W5:Y:S04]  /*1550*/  LDS R56, [R51+0x8] ;  /* 0x0000080033387984 */ /* 0x000f680000000800 */
[----:B------:R-:W2:Y:S04]  /*1560*/  LDS R54, [R51+0xc] ;  /* 0x00000c0033367984 */ /* 0x000ea80000000800 */
[----:B------:R-:W3:Y:S04]  /*1570*/  LDS R53, [R51+0x10] ;  /* 0x0000100033357984 */ /* 0x000ee80000000800 */
[----:B------:R-:W-:Y:S01]  /*1580*/  LDS R58, [R51+0x1a4] ;  /* 0x0001a400333a7984 */ /* 0x000fe20000000800 */
[----:B0-----:R-:W-:-:S03]  /*1590*/  FFMA R52, R4, R52, R55 ;  /* 0x0000003404347223 */ /* 0x001fc60000000037 */
[----:B------:R-:W-:Y:S01]  /*15a0*/  LDS R55, [R51+0x50] ;  /* 0x0000500033377984 */ /* 0x000fe20000000800 */
[----:B-1----:R-:W-:-:S03]  /*15b0*/  FFMA R57, R57, R5, R52 ;  /* 0x0000000539397223 */ /* 0x002fc60000000034 */
[----:B------:R-:W0:Y:S01]  /*15c0*/  LDS R52, [R51+0x14] ;  /* 0x0000140033347984 */ /* 0x000e220000000800 */
[----:B-----5:R-:W-:-:S03]  /*15d0*/  FFMA R57, R56, R6, R57 ;  /* 0x0000000638397223 */ /* 0x020fc60000000039 */
[----:B------:R-:W1:Y:S01]  /*15e0*/  LDS R56, [R51+0x54] ;  /* 0x0000540033387984 */ /* 0x000e620000000800 */
[----:B--2---:R-:W-:-:S03]  /*15f0*/  FFMA R57, R54, R7, R57 ;  /* 0x0000000736397223 */ /* 0x004fc60000000039 */
[----:B------:R-:W-:Y:S01]  /*1600*/  LDS R54, [R51+0x5c] ;  /* 0x00005c0033367984 */ /* 0x000fe20000000800 */
[----:B---3--:R-:W-:-:S03]  /*1610*/  FFMA R59, R8, R53, R57 ;  /* 0x00000035083b7223 */ /* 0x008fc60000000039 */
[----:B------:R-:W2:Y:S04]  /*1620*/  LDS R57, [R51+0x58] ;  /* 0x0000580033397984 */ /* 0x000ea80000000800 */
[----:B------:R-:W3:Y:S01]  /*1630*/  LDS R53, [R51+0x60] ;  /* 0x0000600033357984 */ /* 0x000ee20000000800 */
[----:B0-----:R-:W-:-:S04]  /*1640*/  FFMA R52, R52, R9, R59 ;  /* 0x0000000934347223 */ /* 0x001fc8000000003b */
[----:B------:R-:W-:Y:S02]  /*1650*/  FFMA R55, R55, R10, R52 ;  /* 0x0000000a37377223 */ /* 0x000fe40000000034 */
[----:B------:R-:W0:Y:S02]  /*1660*/  LDS R52, [R51+0x64] ;  /* 0x0000640033347984 */ /* 0x000e240000000800 */
[----:B-1----:R-:W-:Y:S02]  /*1670*/  FFMA R55, R56, R11, R55 ;  /* 0x0000000b38377223 */ /* 0x002fe40000000037 */
[----:B------:R-:W-:Y:S02]  /*1680*/  LDS R56, [R51+0xa4] ;  /* 0x0000a40033387984 */ /* 0x000fe40000000800 */
[----:B--2---:R-:W-:Y:S02]  /*1690*/  FFMA R57, R12, R57, R55 ;  /* 0x000000390c397223 */ /* 0x004fe40000000037 */
[----:B------:R-:W1:Y:S02]  /*16a0*/  LDS R55, [R51+0xa0] ;  /* 0x0000a00033377984 */ /* 0x000e640000000800 */
[----:B------:R-:W-:-:S02]  /*16b0*/  FFMA R54, R54, R13, R57 ;  /* 0x0000000d36367223 */ /* 0x000fc40000000039 */
[----:B------:R-:W2:Y:S02]  /*16c0*/  LDS R57, [R51+0xa8] ;  /* 0x0000a80033397984 */ /* 0x000ea40000000800 */
[----:B---3--:R-:W-:Y:S02]  /*16d0*/  FFMA R59, R53, R14, R54 ;  /* 0x0000000e353b7223 */ /* 0x008fe40000000036 */
[----:B------:R-:W3:Y:S04]  /*16e0*/  LDS R54, [R51+0xac] ;  /* 0x0000ac0033367984 */ /* 0x000ee80000000800 */
[----:B------:R-:W4:Y:S01]  /*16f0*/  LDS R53, [R51+0xb0] ;  /* 0x0000b00033357984 */ /* 0x000f220000000800 */
[----:B0-----:R-:W-:-:S03]  /*1700*/  FFMA R59, R52, R15, R59 ;  /* 0x0000000f343b7223 */ /* 0x001fc6000000003b */
[----:B------:R-:W0:Y:S01]  /*1710*/  LDS R52, [R51+0xb4] ;  /* 0x0000b40033347984 */ /* 0x000e220000000800 */
[----:B-1----:R-:W-:-:S04]  /*1720*/  FFMA R55, R16, R55, R59 ;  /* 0x0000003710377223 */ /* 0x002fc8000000003b */
[----:B------:R-:W-:Y:S02]  /*1730*/  FFMA R56, R56, R17, R55 ;  /* 0x0000001138387223 */ /* 0x000fe40000000037 */
[----:B------:R-:W1:Y:S02]  /*1740*/  LDS R55, [R51+0xf0] ;  /* 0x0000f00033377984 */ /* 0x000e640000000800 */
[----:B--2---:R-:W-:Y:S02]  /*1750*/  FFMA R57, R57, R18, R56 ;  /* 0x0000001239397223 */ /* 0x004fe40000000038 */
[----:B------:R-:W2:Y:S02]  /*1760*/  LDS R56, [R51+0xf4] ;  /* 0x0000f40033387984 */ /* 0x000ea40000000800 */
[----:B---3--:R-:W-:Y:S02]  /*1770*/  FFMA R57, R54, R19, R57 ;  /* 0x0000001336397223 */ /* 0x008fe40000000039 */
[----:B------:R-:W-:Y:S02]  /*1780*/  LDS R54, [R51+0xfc] ;  /* 0x0000fc0033367984 */ /* 0x000fe40000000800 */
[----:B----4-:R-:W-:-:S02]  /*1790*/  FFMA R59, R20, R53, R57 ;  /* 0x00000035143b7223 */ /* 0x010fc40000000039 */
[----:B------:R-:W3:Y:S04]  /*17a0*/  LDS R57, [R51+0xf8] ;  /* 0x0000f80033397984 */ /* 0x000ee80000000800 */
[----:B------:R-:W4:Y:S01]  /*17b0*/  LDS R53, [R51+0x100] ;  /* 0x0001000033357984 */ /* 0x000f220000000800 */
[----:B0-----:R-:W-:-:S04]  /*17c0*/  FFMA R52, R52, R21, R59 ;  /* 0x0000001534347223 */ /* 0x001fc8000000003b */
[----:B-1----:R-:W-:Y:S02]  /*17d0*/  FFMA R55, R55, R22, R52 ;  /* 0x0000001637377223 */ /* 0x002fe40000000034 */
[----:B------:R-:W0:Y:S02]  /*17e0*/  LDS R52, [R51+0x104] ;  /* 0x0001040033347984 */ /* 0x000e240000000800 */
[----:B--2---:R-:W-:Y:S02]  /*17f0*/  FFMA R55, R56, R23, R55 ;  /* 0x0000001738377223 */ /* 0x004fe40000000037 */
[----:B------:R-:W-:Y:S02]  /*1800*/  LDS R56, [R51+0x144] ;  /* 0x0001440033387984 */ /* 0x000fe40000000800 */
[----:B---3--:R-:W-:Y:S02]  /*1810*/  FFMA R57, R24, R57, R55 ;  /* 0x0000003918397223 */ /* 0x008fe40000000037 */
[----:B------:R-:W1:Y:S02]  /*1820*/  LDS R55, [R51+0x140] ;  /* 0x0001400033377984 */ /* 0x000e640000000800 */
[----:B------:R-:W-:-:S02]  /*1830*/  FFMA R54, R54, R25, R57 ;  /* 0x0000001936367223 */ /* 0x000fc40000000039 */
[----:B------:R-:W2:Y:S02]  /*1840*/  LDS R57, [R51+0x148] ;  /* 0x0001480033397984 */ /* 0x000ea40000000800 */
[----:B----4-:R-:W-:Y:S02]  /*1850*/  FFMA R59, R53, R26, R54 ;  /* 0x0000001a353b7223 */ /* 0x010fe40000000036 */
        /* <DEDUP_REMOVED lines=8> */
[----:B------:R-:W-:Y:S02]  /*18e0*/  LDS R56, [R51+0x19c] ;  /* 0x00019c0033387984 */ /* 0x000fe40000000800 */
[----:B---3--:R-:W-:Y:S02]  /*18f0*/  FFMA R57, R54, R31, R57 ;  /* 0x0000001f36397223 */ /* 0x008fe40000000039 */
[----:B------:R-:W2:Y:S02]  /*1900*/  LDS R54, [R51+0x194] ;  /* 0x0001940033367984 */ /* 0x000ea40000000800 */
[----:B----4-:R-:W-:-:S02]  /*1910*/  FFMA R59, R32, R53, R57 ;  /* 0x00000035203b7223 */ /* 0x010fc40000000039 */
[----:B------:R-:W3:Y:S04]  /*1920*/  LDS R57, [R51+0x198] ;  /* 0x0001980033397984 */ /* 0x000ee80000000800 */
[----:B------:R-:W4:Y:S01]  /*1930*/  LDS R53, [R51+0x1a0] ;  /* 0x0001a00033357984 */ /* 0x000f220000000800 */
[----:B0-----:R-:W-:-:S04]  /*1940*/  FFMA R52, R52, R33, R59 ;  /* 0x0000002134347223 */ /* 0x001fc8000000003b */
[----:B-1----:R-:W-:-:S04]  /*1950*/  FFMA R55, R55, R34, R52 ;  /* 0x0000002237377223 */ /* 0x002fc80000000034 */
[----:B--2---:R-:W-:-:S04]  /*1960*/  FFMA R55, R54, R35, R55 ;  /* 0x0000002336377223 */ /* 0x004fc80000000037 */
[----:B---3--:R-:W-:-:S04]  /*1970*/  FFMA R55, R36, R57, R55 ;  /* 0x0000003924377223 */ /* 0x008fc80000000037 */
[----:B------:R-:W-:-:S04]  /*1980*/  FFMA R56, R56, R37, R55 ;  /* 0x0000002538387223 */ /* 0x000fc80000000037 */
[----:B----4-:R-:W-:-:S04]  /*1990*/  FFMA R53, R53, R38, R56 ;  /* 0x0000002635357223 */ /* 0x010fc80000000038 */
[----:B------:R-:W-:-:S05]  /*19a0*/  FFMA R53, R58, R39, R53 ;  /* 0x000000273a357223 */ /* 0x000fca0000000035 */
[----:B------:R0:W-:Y:S01]  /*19b0*/  STL [R50], R53 ;  /* 0x0000003532007387 */ /* 0x0001e20000100800 */
[----:B------:R-:W-:Y:S05]  /*19c0*/  @P0 BRA `(.L_x_16) ;  /* 0xfffffff800b80947 */ /* 0x000fea000383ffff */
.L_x_15:
[----:B------:R-:W-:Y:S05]  /*19d0*/  BSYNC.RECONVERGENT B1 ;  /* 0x0000000000017941 */ /* 0x000fea0003800200 */
.L_x_14:
[----:B------:R-:W-:-:S05]  /*19e0*/  VIADD R0, R0, UR14 ;  /* 0x0000000e00007c36 */ /* 0x000fca0008000000 */
[----:B------:R-:W-:-:S13]  /*19f0*/  ISETP.GE.AND P0, PT, R0, R44, PT ;  /* 0x0000002c0000720c */ /* 0x000fda0003f06270 */
[----:B------:R-:W-:Y:S05]  /*1a00*/  @!P0 BRA `(.L_x_17) ;  /* 0xfffffff800308947 */ /* 0x000fea000383ffff */
.L_x_13:
[----:B------:R-:W-:Y:S05]  /*1a10*/  BSYNC.RECONVERGENT B0 ;  /* 0x0000000000007941 */ /* 0x000fea0003800200 */
.L_x_12:
[----:B------:R-:W5:Y:S02]  /*1a20*/  LDCU UR7, c[0x0][0x398] ;  /* 0x00007300ff0777ac */ /* 0x000f640008000800 */
[----:B-----5:R-:W-:-:S04]  /*1a30*/  UIADD3 UR7, UPT, UPT, UR7, -0x1, URZ ;  /* 0xffffffff07077890 */ /* 0x020fc8000fffe0ff */
[----:B------:R-:W-:-:S09]  /*1a40*/  UISETP.GE.AND UP0, UPT, UR5, UR7, UPT ;  /* 0x000000070500728c */ /* 0x000fd2000bf06270 */
[----:B------:R-:W-:Y:S05]  /*1a50*/  BRA.U UP0, `(.L_x_18) ;  /* 0x0000000900a47547 */ /* 0x000fea000b800000 */
[----:B------:R-:W-:Y:S01]  /*1a60*/  ISETP.LT.U32.AND P0, PT, R2, UR11, PT ;  /* 0x0000000b02007c0c */ /* 0x000fe2000bf01070 */
[----:B------:R-:W-:-:S12]  /*1a70*/  BSSY.RECONVERGENT B0, `(.L_x_19) ;  /* 0x000008e000007945 */ /* 0x000fd80003800200 */
[----:B------:R-:W-:Y:S05]  /*1a80*/  @!P0 BRA `(.L_x_20) ;  /* 0x0000000800308947 */ /* 0x000fea0003800000 */
[----:B------:R-:W5:Y:S01]  /*1a90*/  LDC R0, c[0x0][0x39c] ;  /* 0x0000e700ff007b82 */ /* 0x000f620000000800 */
[----:B------:R-:W5:Y:S01]  /*1aa0*/  LDCU UR7, c[0x0][0x3a0] ;  /* 0x00007400ff0777ac */ /* 0x000f620008000800 */
[----:B-1----:R-:W-:Y:S02]  /*1ab0*/  HFMA2 R11, -RZ, RZ, 0, 0 ;  /* 0x00000000ff0b7431 */ /* 0x002fe400000001ff */
[----:B-----5:R-:W-:-:S04]  /*1ac0*/  IMAD R0, R0, UR7, RZ ;  /* 0x0000000700007c24 */ /* 0x020fc8000f8e02ff */
[----:B------:R-:W-:-:S04]  /*1ad0*/  IMAD R10, R0, UR5, R0 ;  /* 0x00000005000a7c24 */ /* 0x000fc8000f8e0200 */
[C---:B------:R-:W-:Y:S01]  /*1ae0*/  VIADD R0, R10.reuse, UR10 ;  /* 0x0000000a0a007c36 */ /* 0x040fe20008000000 */
[----:B------:R-:W-:-:S07]  /*1af0*/  IADD3 R10, PT, PT, R10, UR10, R3 ;  /* 0x0000000a0a0a7c10 */ /* 0x000fce000fffe003 */
.L_x_29:
[----:B0123--:R-:W1:Y:S01]  /*1b00*/  LDC R16, c[0x0][0x3a0] ;  /* 0x0000e800ff107b82 */ /* 0x00fe620000000800 */
[----:B--2---:R-:W-:-:S07]  /*1b10*/  IMAD.IADD R13, R2, 0x1, R11 ;  /* 0x00000001020d7824 */ /* 0x004fce00078e020b */
[----:B------:R-:W2:Y:S01]  /*1b20*/  LDC.64 R8, c[0x0][0x380] ;  /* 0x0000e000ff087b82 */ /* 0x000ea20000000a00 */
[----:B-1----:R-:W-:-:S04]  /*1b30*/  IMAD R15, R13, R16, R10 ;  /* 0x000000100d0f7224 */ /* 0x002fc800078e020a */
[----:B--2---:R-:W-:-:S05]  /*1b40*/  IMAD.WIDE R14, R15, 0x4, R8 ;  /* 0x000000040f0e7825 */ /* 0x004fca00078e0208 */
[----:B0-----:R-:W2:Y:S01]  /*1b50*/  LDG.E.128 R4, desc[UR16][R14.64] ;  /* 0x000000100e047981 */ /* 0x001ea2000c1e1d00 */
[----:B------:R-:W-:Y:S01]  /*1b60*/  MOV R12, 0x400 ;  /* 0x00000400000c7802 */ /* 0x000fe20000000f00 */
[----:B------:R-:W-:Y:S01]  /*1b70*/  IMAD.IADD R11, R40, 0x1, R11 ;  /* 0x00000001280b7824 */ /* 0x000fe200078e020b */
[----:B------:R-:W-:Y:S01]  /*1b80*/  BSSY.RECONVERGENT B1, `(.L_x_21) ;  /* 0x000007b000017945 */ /* 0x000fe20003800200 */
[----:B------:R-:W0:Y:S01]  /*1b90*/  S2R R17, SR_CgaCtaId ;  /* 0x0000000000117919 */ /* 0x000e220000008800 */
[----:B------:R-:W-:Y:S02]  /*1ba0*/  IADD3 R12, PT, PT, R12, 0x90, RZ ;  /* 0x000000900c0c7810 */ /* 0x000fe40007ffe0ff */
[----:B------:R-:W-:Y:S02]  /*1bb0*/  ISETP.GE.AND P3, PT, R11, UR11, PT ;  /* 0x0000000b0b007c0c */ /* 0x000fe4000bf66270 */
[----:B0-----:R-:W-:-:S05]  /*1bc0*/  LEA R12, R17, R12, 0x18 ;  /* 0x0000000c110c7211 */ /* 0x001fca00078ec0ff */
[----:B------:R-:W-:-:S04]  /*1bd0*/  IMAD R12, R13, 0x50, R12 ;  /* 0x000000500d0c7824 */ /* 0x000fc800078e020c */
[----:B------:R-:W-:-:S05]  /*1be0*/  IMAD R17, R3, 0x4, R12 ;  /* 0x0000000403117824 */ /* 0x000fca00078e020c */
[----:B--2---:R0:W-:Y:S01]  /*1bf0*/  STS.128 [R17], R4 ;  /* 0x0000000411007388 */ /* 0x0041e20000000c00 */
[----:B------:R-:W-:Y:S05]  /*1c00*/  @!P2 BRA `(.L_x_22) ;  /* 0x0000000400c8a947 */ /* 0x000fea0003800000 */
[----:B------:R-:W-:Y:S02]  /*1c10*/  ULOP3.LUT UR7, UR12, 0x3, URZ, 0xc0, !UPT ;  /* 0x000000030c077892 */ /* 0x000fe4000f8ec0ff */
[----:B0-----:R-:W-:Y:S01]  /*1c20*/  MOV R4, UR12 ;  /* 0x0000000c00047c02 */ /* 0x001fe20008000f00 */
[----:B------:R-:W-:Y:S01]  /*1c30*/  VIADD R7, R3, 0x4 ;  /* 0x0000000403077836 */ /* 0x000fe20000000000 */
[----:B------:R-:W-:Y:S02]  /*1c40*/  UISETP.NE.AND UP0, UPT, UR7, URZ, UPT ;  /* 0x000000ff0700728c */ /* 0x000fe4000bf05270 */
[----:B------:R-:W-:-:S04]  /*1c50*/  IADD3 R4, PT, PT, R4, -0x5, -R3 ;  /* 0xfffffffb04047810 */ /* 0x000fc80007ffe803 */
[----:B------:R-:W-:-:S03]  /*1c60*/  ISETP.GE.U32.AND P0, PT, R4, 0x3, PT ;  /* 0x000000030400780c */ /* 0x000fc60003f06070 */
[----:B------:R-:W-:Y:S10]  /*1c70*/  BRA.U !UP0, `(.L_x_23) ;  /* 0x00000001082c7547 */ /* 0x000ff4000b800000 */
[----:B------:R-:W2:Y:S01]  /*1c80*/  LDG.E.128 R4, desc[UR16][R14.64+0x10] ;  /* 0x000010100e047981 */ /* 0x000ea2000c1e1d00 */
[----:B------:R-:W-:-:S03]  /*1c90*/  UISETP.NE.AND UP0, UPT, UR7, 0x1, UPT ;  /* 0x000000010700788c */ /* 0x000fc6000bf05270 */
[----:B--2---:R0:W-:Y:S01]  /*1ca0*/  STS [R17+0x10], R4 ;  /* 0x0000100411007388 */ /* 0x0041e20000000800 */
[----:B------:R-:W-:-:S05]  /*1cb0*/  VIADD R7, R3, 0x5 ;  /* 0x0000000503077836 */ /* 0x000fca0000000000 */
[----:B------:R-:W-:Y:S05]  /*1cc0*/  BRA.U !UP0, `(.L_x_23) ;  /* 0x0000000108187547 */ /* 0x000fea000b800000 */
[----:B------:R-:W-:Y:S01]  /*1cd0*/  UISETP.NE.AND UP0, UPT, UR7, 0x2, UPT ;  /* 0x000000020700788c */ /* 0x000fe2000bf05270 */
[----:B------:R1:W-:Y:S01]  /*1ce0*/  STS [R17+0x14], R5 ;  /* 0x0000140511007388 */ /* 0x0003e20000000800 */
[----:B------:R-:W-:-:S04]  /*1cf0*/  IADD3 R7, PT, PT, R3, 0x6, RZ ;  /* 0x0000000603077810 */ /* 0x000fc80007ffe0ff */
[----:B------:R-:W-:-:S13]  /*1d00*/  PLOP3.LUT P4, PT, PT, PT, UP0, 0x80, 0x8 ;  /* 0x000000000008781c */ /* 0x000fda0003f8f008 */
[----:B------:R1:W-:Y:S01]  /*1d10*/  @P4 STS [R17+0x18], R6 ;  /* 0x0000180611004388 */ /* 0x0003e20000000800 */
[----:B------:R-:W-:-:S07]  /*1d20*/  @P4 VIADD R7, R3, 0x7 ;  /* 0x0000000703074836 */ /* 0x000fce0000000000 */
.L_x_23:
[----:B------:R-:W-:Y:S05]  /*1d30*/  @!P0 BRA `(.L_x_22) ;  /* 0x00000004007c8947 */ /* 0x000fea0003800000 */
[----:B0-----:R-:W-:Y:S01]  /*1d40*/  IADD3 R4, PT, PT, -R7, UR12, RZ ;  /* 0x0000000c07047c10 */ /* 0x001fe2000fffe1ff */
[----:B------:R-:W-:Y:S01]  /*1d50*/  BSSY.RECONVERGENT B2, `(.L_x_24) ;  /* 0x0000034000027945 */ /* 0x000fe20003800200 */
[----:B-1----:R-:W-:Y:S01]  /*1d60*/  IMAD R6, R13, R16, R0 ;  /* 0x000000100d067224 */ /* 0x002fe200078e0200 */
[----:B------:R-:W-:Y:S02]  /*1d70*/  PLOP3.LUT P0, PT, PT, PT, PT, 0x80, 0x8 ;  /* 0x000000000008781c */ /* 0x000fe40003f0f070 */
[----:B------:R-:W-:-:S13]  /*1d80*/  ISETP.GT.AND P4, PT, R4, 0xc, PT ;  /* 0x0000000c0400780c */ /* 0x000fda0003f84270 */
[----:B------:R-:W-:Y:S05]  /*1d90*/  @!P4 BRA `(.L_x_25) ;  /* 0x0000000000bcc947 */ /* 0x000fea0003800000 */
[----:B----4-:R-:W-:Y:S01]  /*1da0*/  IMAD.U32 R20, RZ, RZ, UR12 ;  /* 0x0000000cff147e24 */ /* 0x010fe2000f8e00ff */
[----:B------:R-:W-:-:S04]  /*1db0*/  PLOP3.LUT P0, PT, PT, PT, PT, 0x8, 0x80 ;  /* 0x000000000080781c */ /* 0x000fc80003f0e170 */
[----:B------:R-:W-:-:S09]  /*1dc0*/  IADD3 R20, PT, PT, R20, -0xc, RZ ;  /* 0xfffffff414147810 */ /* 0x000fd20007ffe0ff */
.L_x_26:
[C-C-:B0-----:R-:W-:Y:S01]  /*1dd0*/  IMAD.IADD R17, R6.reuse, 0x1, R7.reuse ;  /* 0x0000000106117824 */ /* 0x141fe200078e0207 */
        /* <DEDUP_REMOVED lines=43> */
.L_x_25:
[----:B------:R-:W-:Y:S05]  /*2090*/  BSYNC.RECONVERGENT B2 ;  /* 0x0000000000027941 */ /* 0x000fea0003800200 */
.L_x_24:
[----:B------:R-:W-:Y:S01]  /*20a0*/  IADD3 R4, PT, PT, -R7, UR12, RZ ;  /* 0x0000000c07047c10 */ /* 0x000fe2000fffe1ff */
[----:B------:R-:W-:Y:S03]  /*20b0*/  BSSY.RECONVERGENT B2, `(.L_x_27) ;  /* 0x000001a000027945 */ /* 0x000fe60003800200 */
[----:B------:R-:W-:-:S13]  /*20c0*/  ISETP.GT.AND P4, PT, R4, 0x4, PT ;  /* 0x000000040400780c */ /* 0x000fda0003f84270 */
[----:B------:R-:W-:Y:S05]  /*20d0*/  @!P4 BRA `(.L_x_28) ;  /* 0x00000000005cc947 */ /* 0x000fea0003800000 */
[----:B------:R-:W-:Y:S01]  /*20e0*/  IADD3 R15, PT, PT, R6, 0x4, R7 ;  /* 0x00000004060f7810 */ /* 0x000fe20007ffe007 */
[----:B------:R-:W-:-:S04]  /*20f0*/  IMAD.IADD R5, R7, 0x1, R6 ;  /* 0x0000000107057824 */ /* 0x000fc800078e0206 */
[----:B------:R-:W-:-:S04]  /*2100*/  IMAD.WIDE R4, R5, 0x4, R8 ;  /* 0x0000000405047825 */ /* 0x000fc800078e0208 */
[----:B------:R-:W-:Y:S01]  /*2110*/  IMAD.WIDE R14, R15, 0x4, R8 ;  /* 0x000000040f0e7825 */ /* 0x000fe200078e0208 */
[----:B0-----:R-:W2:Y:S04]  /*2120*/  LDG.E R13, desc[UR16][R4.64] ;  /* 0x00000010040d7981 */ /* 0x001ea8000c1e1900 */
[----:B------:R-:W3:Y:S04]  /*2130*/  LDG.E R17, desc[UR16][R4.64+0x4] ;  /* 0x0000041004117981 */ /* 0x000ee8000c1e1900 */
[----:B------:R-:W5:Y:S04]  /*2140*/  LDG.E R19, desc[UR16][R4.64+0x8] ;  /* 0x0000081004137981 */ /* 0x000f68000c1e1900 */
[----:B----4-:R-:W4:Y:S04]  /*2150*/  LDG.E R21, desc[UR16][R4.64+0xc] ;  /* 0x00000c1004157981 */ /* 0x010f28000c1e1900 */
[----:B------:R-:W4:Y:S04]  /*2160*/  LDG.E R23, desc[UR16][R14.64] ;  /* 0x000000100e177981 */ /* 0x000f28000c1e1900 */
[----:B------:R-:W4:Y:S04]  /*2170*/  LDG.E R25, desc[UR16][R14.64+0x4] ;  /* 0x000004100e197981 */ /* 0x000f28000c1e1900 */
[----:B------:R-:W4:Y:S04]  /*2180*/  LDG.E R27, desc[UR16][R14.64+0x8] ;  /* 0x000008100e1b7981 */ /* 0x000f28000c1e1900 */
[----:B------:R-:W4:Y:S01]  /*2190*/  LDG.E R29, desc[UR16][R14.64+0xc] ;  /* 0x00000c100e1d7981 */ /* 0x000f22000c1e1900 */
[----:B------:R-:W-:Y:S01]  /*21a0*/  IMAD R16, R7, 0x4, R12 ;  /* 0x0000000407107824 */ /* 0x000fe200078e020c */
[----:B------:R-:W-:-:S02]  /*21b0*/  PLOP3.LUT P0, PT, PT, PT, PT, 0x8, 0x80 ;  /* 0x000000000080781c */ /* 0x000fc40003f0e170 */
[----:B------:R-:W-:Y:S02]  /*21c0*/  IADD3 R7, PT, PT, R7, 0x8, RZ ;  /* 0x0000000807077810 */ /* 0x000fe40007ffe0ff */
[----:B--2---:R1:W-:Y:S04]  /*21d0*/  STS [R16], R13 ;  /* 0x0000000d10007388 */ /* 0x0043e80000000800 */
[----:B---3--:R1:W-:Y:S04]  /*21e0*/  STS [R16+0x4], R17 ;  /* 0x0000041110007388 */ /* 0x0083e80000000800 */
[----:B-----5:R1:W-:Y:S04]  /*21f0*/  STS [R16+0x8], R19 ;  /* 0x0000081310007388 */ /* 0x0203e80000000800 */
[----:B----4-:R1:W-:Y:S04]  /*2200*/  STS [R16+0xc], R21 ;  /* 0x00000c1510007388 */ /* 0x0103e80000000800 */
[----:B------:R1:W-:Y:S04]  /*2210*/  STS [R16+0x10], R23 ;  /* 0x0000101710007388 */ /* 0x0003e80000000800 */
[----:B------:R1:W-:Y:S04]  /*2220*/  STS [R16+0x14], R25 ;  /* 0x0000141910007388 */ /* 0x0003e80000000800 */
[----:B------:R1:W-:Y:S04]  /*2230*/  STS [R16+0x18], R27 ;  /* 0x0000181b10007388 */ /* 0x0003e80000000800 */
[----:B------:R1:W-:Y:S02]  /*2240*/  STS [R16+0x1c], R29 ;  /* 0x00001c1d10007388 */ /* 0x0003e40000000800 */
.L_x_28:
[----:B------:R-:W-:Y:S05]  /*2250*/  BSYNC.RECONVERGENT B2 ;  /* 0x0000000000027941 */ /* 0x000fea0003800200 */
.L_x_27:
[----:B------:R-:W-:-:S13]  /*2260*/  ISETP.LT.OR P0, PT, R7, UR12, P0 ;  /* 0x0000000c07007c0c */ /* 0x000fda0008701670 */
[----:B------:R-:W-:Y:S05]  /*2270*/  @!P0 BRA `(.L_x_22) ;  /* 0x00000000002c8947 */ /* 0x000fea0003800000 */
[----:B------:R-:W-:-:S04]  /*2280*/  IMAD.IADD R5, R6, 0x1, R7 ;  /* 0x0000000106057824 */ /* 0x000fc800078e0207 */
[----:B------:R-:W-:-:S05]  /*2290*/  IMAD.WIDE R8, R5, 0x4, R8 ;  /* 0x0000000405087825 */ /* 0x000fca00078e0208 */
[----:B------:R-:W2:Y:S04]  /*22a0*/  LDG.E R4, desc[UR16][R8.64] ;  /* 0x0000001008047981 */ /* 0x000ea8000c1e1900 */
[----:B------:R-:W3:Y:S04]  /*22b0*/  LDG.E R6, desc[UR16][R8.64+0x4] ;  /* 0x0000041008067981 */ /* 0x000ee8000c1e1900 */
[----:B------:R-:W5:Y:S04]  /*22c0*/  LDG.E R14, desc[UR16][R8.64+0x8] ;  /* 0x00000810080e7981 */ /* 0x000f68000c1e1900 */
[----:B01----:R-:W4:Y:S01]  /*22d0*/  LDG.E R16, desc[UR16][R8.64+0xc] ;  /* 0x00000c1008107981 */ /* 0x003f22000c1e1900 */
[----:B------:R-:W-:-:S05]  /*22e0*/  IMAD R7, R7, 0x4, R12 ;  /* 0x0000000407077824 */ /* 0x000fca00078e020c */
[----:B--2---:R2:W-:Y:S04]  /*22f0*/  STS [R7], R4 ;  /* 0x0000000407007388 */ /* 0x0045e80000000800 */
[----:B---3--:R2:W-:Y:S04]  /*2300*/  STS [R7+0x4], R6 ;  /* 0x0000040607007388 */ /* 0x0085e80000000800 */
[----:B-----5:R2:W-:Y:S04]  /*2310*/  STS [R7+0x8], R14 ;  /* 0x0000080e07007388 */ /* 0x0205e80000000800 */
[----:B----4-:R2:W-:Y:S02]  /*2320*/  STS [R7+0xc], R16 ;  /* 0x00000c1007007388 */ /* 0x0105e40000000800 */
.L_x_22:
[----:B------:R-:W-:Y:S05]  /*2330*/  BSYNC.RECONVERGENT B1 ;  /* 0x0000000000017941 */ /* 0x000fea0003800200 */
.L_x_21:
[----:B------:R-:W-:Y:S05]  /*2340*/  @!P3 BRA `(.L_x_29) ;  /* 0xfffffff400ecb947 */ /* 0x000fea000383ffff */
.L_x_20:
[----:B------:R-:W-:Y:S05]  /*2350*/  BSYNC.RECONVERGENT B0 ;  /* 0x0000000000007941 */ /* 0x000fea0003800200 */
.L_x_19:
[----:B------:R-:W-:Y:S04]  /*2360*/  BSSY.RECONVERGENT B0, `(.L_x_18) ;  /* 0x0000018000007945 */ /* 0x000fe80003800200 */
[----:B------:R-:W-:Y:S05]  /*2370*/  @!P1 BRA `(.L_x_30) ;  /* 0x0000000000589947 */ /* 0x000fea0003800000 */
[----:B--2---:R-:W2:Y:S01]  /*2380*/  S2R R15, SR_TID.Y ;  /* 0x00000000000f7919 */ /* 0x004ea20000002200 */
[----:B------:R-:W5:Y:S01]  /*2390*/  LDCU UR7, c[0x0][0x398] ;  /* 0x00007300ff0777ac */ /* 0x000f620008000800 */
[----:B01----:R-:W0:Y:S01]  /*23a0*/  LDC.64 R4, c[0x0][0x390] ;  /* 0x0000e400ff047b82 */ /* 0x003e220000000a00 */
[----:B-----5:R-:W-:-:S06]  /*23b0*/  UIMAD UR7, UR4, UR7, UR5 ;  /* 0x00000007040772a4 */ /* 0x020fcc000f8e0205 */
[----:B------:R-:W-:Y:S01]  /*23c0*/  MOV R7, UR7 ;  /* 0x0000000700077c02 */ /* 0x000fe20008000f00 */
[----:B--2---:R-:W-:-:S04]  /*23d0*/  IMAD R0, R15, 0x6, RZ ;  /* 0x000000060f007824 */ /* 0x004fc800078e02ff */
[----:B------:R-:W-:-:S04]  /*23e0*/  IMAD R0, R7, 0x24, R0 ;  /* 0x0000002407007824 */ /* 0x000fc800078e0200 */
[----:B------:R-:W-:-:S04]  /*23f0*/  VIADD R7, R0, 0x24 ;  /* 0x0000002400077836 */ /* 0x000fc80000000000 */
[----:B0-----:R-:W-:-:S05]  /*2400*/  IMAD.WIDE R4, R7, 0x4, R4 ;  /* 0x0000000407047825 */ /* 0x001fca00078e0204 */
[----:B------:R-:W2:Y:S04]  /*2410*/  LDG.E R6, desc[UR16][R4.64] ;  /* 0x0000001004067981 */ /* 0x000ea8000c1e1900 */
[----:B------:R-:W2:Y:S04]  /*2420*/  LDG.E R7, desc[UR16][R4.64+0x4] ;  /* 0x0000041004077981 */ /* 0x000ea8000c1e1900 */
[----:B------:R-:W5:Y:S04]  /*2430*/  LDG.E R8, desc[UR16][R4.64+0x8] ;  /* 0x0000081004087981 */ /* 0x000f68000c1e1900 */
[----:B------:R-:W5:Y:S04]  /*2440*/  LDG.E R9, desc[UR16][R4.64+0xc] ;  /* 0x00000c1004097981 */ /* 0x000f68000c1e1900 */
[----:B------:R-:W3:Y:S04]  /*2450*/  LDG.E R10, desc[UR16][R4.64+0x10] ;  /* 0x00001010040a7981 */ /* 0x000ee8000c1e1900 */
[----:B------:R-:W3:Y:S01]  /*2460*/  LDG.E R11, desc[UR16][R4.64+0x14] ;  /* 0x00001410040b7981 */ /* 0x000ee2000c1e1900 */
[----:B------:R-:W-:Y:S01]  /*2470*/  MOV R0, 0x400 ;  /* 0x0000040000007802 */ /* 0x000fe20000000f00 */
[----:B------:R-:W0:Y:S03]  /*2480*/  S2R R13, SR_CgaCtaId ;  /* 0x00000000000d7919 */ /* 0x000e260000008800 */
[----:B0-----:R-:W-:-:S05]  /*2490*/  LEA R0, R13, R0, 0x18 ;  /* 0x000000000d007211 */ /* 0x001fca00078ec0ff */
[----:B------:R-:W-:-:S05]  /*24a0*/  IMAD R0, R15, 0x18, R0 ;  /* 0x000000180f007824 */ /* 0x000fca00078e0200 */
[----:B--2---:R0:W-:Y:S04]  /*24b0*/  STS.64 [R0], R6 ;  /* 0x0000000600007388 */ /* 0x0041e80000000a00 */
[----:B-----5:R0:W-:Y:S04]  /*24c0*/  STS.64 [R0+0x8], R8 ;  /* 0x0000080800007388 */ /* 0x0201e80000000a00 */
[----:B---3--:R0:W-:Y:S02]  /*24d0*/  STS.64 [R0+0x10], R10 ;  /* 0x0000100a00007388 */ /* 0x0081e40000000a00 */
.L_x_30:
[----:B------:R-:W-:Y:S05]  /*24e0*/  BSYNC.RECONVERGENT B0 ;  /* 0x0000000000007941 */ /* 0x000fea0003800200 */
.L_x_18:
[----:B0-----:R-:W0:Y:S01]  /*24f0*/  LDC R0, c[0x0][0x398] ;  /* 0x0000e600ff007b82 */ /* 0x001e220000000800 */
[----:B------:R-:W-:-:S07]  /*2500*/  UIADD3 UR5, UPT, UPT, UR5, 0x1, URZ ;  /* 0x0000000105057890 */ /* 0x000fce000fffe0ff */
[----:B------:R-:W-:Y:S01]  /*2510*/  BAR.SYNC.DEFER_BLOCKING 0x0 ;  /* 0x0000000000007b1d */ /* 0x000fe20000010000 */
[----:B0-----:R-:W-:-:S13]  /*2520*/  ISETP.NE.AND P0, PT, R0, UR5, PT ;  /* 0x0000000500007c0c */ /* 0x001fda000bf05270 */
[----:B------:R-:W-:Y:S05]  /*2530*/  @P0 BRA `(.L_x_31) ;  /* 0xffffffec00240947 */ /* 0x000fea000383ffff */
.L_x_11:
[----:B-1----:R-:W0:Y:S01]  /*2540*/  S2R R5, SR_TID.X ;  /* 0x0000000000057919 */ /* 0x002e220000002100 */
[----:B--2---:R-:W1:Y:S01]  /*2550*/  LDC R4, c[0x0][0x3a4] ;  /* 0x0000e900ff047b82 */ /* 0x004e620000000800 */
[----:B------:R-:W-:Y:S01]  /*2560*/  UIADD3 UR5, UPT, UPT, UR4, 0x1, URZ ;  /* 0x0000000104057890 */ /* 0x000fe2000fffe0ff */
[----:B------:R-:W-:Y:S01]  /*2570*/  BSSY.RECONVERGENT B0, `(.L_x_32) ;  /* 0x0000018000007945 */ /* 0x000fe20003800200 */
[----:B------:R-:W2:Y:S04]  /*2580*/  S2R R15, SR_TID.Y ;  /* 0x00000000000f7919 */ /* 0x000ea80000002200 */
[----:B-1----:R-:W-:-:S04]  /*2590*/  ISETP.LE.AND P0, PT, R4, UR5, PT ;  /* 0x0000000504007c0c */ /* 0x002fc8000bf03270 */
[----:B0-----:R-:W-:-:S04]  /*25a0*/  ISETP.NE.OR P0, PT, R5, RZ, P0 ;  /* 0x000000ff0500720c */ /* 0x001fc80000705670 */
[----:B--2---:R-:W-:-:S13]  /*25b0*/  ISETP.GT.U32.OR P0, PT, R15, 0x5, P0 ;  /* 0x000000050f00780c */ /* 0x004fda0000704470 */
[----:B------:R-:W-:Y:S05]  /*25c0*/  @P0 BRA `(.L_x_33) ;  /* 0x0000000000480947 */ /* 0x000fea0003800000 */
[----:B------:R-:W0:Y:S01]  /*25d0*/  LDC.64 R4, c[0x0][0x390] ;  /* 0x0000e400ff047b82 */ /* 0x000e220000000a00 */
[----:B------:R-:W-:Y:S02]  /*25e0*/  IMAD R0, R0, UR5, RZ ;  /* 0x0000000500007c24 */ /* 0x000fe4000f8e02ff */
[----:B------:R-:W-:-:S04]  /*25f0*/  IMAD R7, R15, 0x6, RZ ;  /* 0x000000060f077824 */ /* 0x000fc800078e02ff */
[----:B------:R-:W-:-:S04]  /*2600*/  IMAD R7, R0, 0x24, R7 ;  /* 0x0000002400077824 */ /* 0x000fc800078e0207 */
        /* <DEDUP_REMOVED lines=14> */
.L_x_33:
[----:B------:R-:W-:Y:S05]  /*26f0*/  BSYNC.RECONVERGENT B0 ;  /* 0x0000000000007941 */ /* 0x000fea0003800200 */
.L_x_32:
[----:B------:R-:W-:Y:S01]  /*2700*/  BAR.SYNC.DEFER_BLOCKING 0x0 ;  /* 0x0000000000007b1d */ /* 0x000fe20000010000 */
[----:B------:R-:W-:-:S05]  /*2710*/  ISETP.LT.AND P0, PT, R41, UR6, PT ;  /* 0x0000000629007c0c */ /* 0x000fca000bf01270 */
[----:B------:R-:W-:Y:S08]  /*2720*/  BSSY.RECONVERGENT B3, `(.L_x_34) ;  /* 0x00000bd000037945 */ /* 0x000ff00003800200 */
[----:B------:R-:W-:Y:S05]  /*2730*/  @!P0 BRA `(.L_x_35) ;  /* 0x0000000800ec8947 */ /* 0x000fea0003800000 */
[----:B0-----:R-:W0:Y:S01]  /*2740*/  S2R R6, SR_CTAID.Y ;  /* 0x0000000000067919 */ /* 0x001e220000002600 */
[----:B------:R-:W1:Y:S01]  /*2750*/  LDC R5, c[0x0][0x3a8] ;  /* 0x0000ea00ff057b82 */ /* 0x000e620000000800 */
[----:B------:R-:W-:Y:S02]  /*2760*/  HFMA2 R7, -RZ, RZ, 0, 0 ;  /* 0x00000000ff077431 */ /* 0x000fe400000001ff */
[----:B0-----:R-:W-:-:S04]  /*2770*/  IMAD R6, R6, 0x8, R41 ;  /* 0x0000000806067824 */ /* 0x001fc800078e0229 */
[----:B-1----:R-:W-:-:S07]  /*2780*/  IMAD R6, R5, UR4, R6 ;  /* 0x0000000405067c24 */ /* 0x002fce000f8e0206 */
.L_x_50:
[----:B------:R-:W-:Y:S01]  /*2790*/  ISETP.GE.AND P0, PT, R43, 0x1, PT ;  /* 0x000000012b00780c */ /* 0x000fe20003f06270 */
[----:B------:R-:W-:-:S12]  /*27a0*/  BSSY.RECONVERGENT B2, `(.L_x_36) ;  /* 0x00000b1000027945 */ /* 0x000fd80003800200 */
[----:B012---:R-:W-:Y:S05]  /*27b0*/  @!P0 BRA `(.L_x_37) ;  /* 0x0000000800bc8947 */ /* 0x007fea0003800000 */
[----:B------:R-:W0:Y:S01]  /*27c0*/  I2F.U32.RP R8, UR14 ;  /* 0x0000000e00087d06 */ /* 0x000e220008209000 */
[----:B------:R-:W-:Y:S01]  /*27d0*/  IMAD R11, RZ, RZ, -UR14 ;  /* 0x8000000eff0b7e24 */ /* 0x000fe2000f8e02ff */
[----:B------:R-:W-:Y:S01]  /*27e0*/  MOV R4, RZ ;  /* 0x000000ff00047202 */ /* 0x000fe20000000f00 */
[----:B------:R-:W1:Y:S01]  /*27f0*/  LDCU UR7, c[0x0][0x3ac] ;  /* 0x00007580ff0777ac */ /* 0x000e620008000800 */
[----:B------:R-:W-:Y:S01]  /*2800*/  ISETP.NE.U32.AND P0, PT, RZ, UR14, PT ;  /* 0x0000000eff007c0c */ /* 0x000fe2000bf05070 */
[----:B------:R-:W-:Y:S01]  /*2810*/  IMAD.IADD R10, R6, 0x1, R7 ;  /* 0x00000001060a7824 */ /* 0x000fe200078e0207 */
[----:B------:R-:W-:Y:S01]  /*2820*/  BSSY.RECONVERGENT B1, `(.L_x_38) ;  /* 0x0000096000017945 */ /* 0x000fe20003800200 */
[----:B------:R-:W-:Y:S01]  /*2830*/  IMAD.MOV.U32 R15, RZ, RZ, RZ ;  /* 0x000000ffff0f7224 */ /* 0x000fe200078e00ff */
[----:B0-----:R-:W0:Y:S02]  /*2840*/  MUFU.RCP R8, R8 ;  /* 0x0000000800087308 */ /* 0x001e240000001000 */
[----:B0-----:R-:W-:-:S06]  /*2850*/  VIADD R9, R8, 0xffffffe ;  /* 0x0ffffffe08097836 */ /* 0x001fcc0000000000 */
[----:B------:R-:W0:Y:S02]  /*2860*/  F2I.FTZ.U32.TRUNC.NTZ R5, R9 ;  /* 0x0000000900057305 */ /* 0x000e24000021f000 */
[----:B0-----:R-:W-:-:S04]  /*2870*/  IMAD R11, R11, R5, RZ ;  /* 0x000000050b0b7224 */ /* 0x001fc800078e02ff */
[----:B------:R-:W-:Y:S02]  /*2880*/  IMAD.HI.U32 R0, R5, R11, R4 ;  /* 0x0000000b05007227 */ /* 0x000fe400078e0004 */
[----:B------:R-:W0:Y:S04]  /*2890*/  S2R R5, SR_CTAID.X ;  /* 0x0000000000057919 */ /* 0x000e280000002500 */
[----:B------:R-:W-:-:S04]  /*28a0*/  IMAD.HI.U32 R0, R0, R7, RZ ;  /* 0x0000000700007227 */ /* 0x000fc800078e00ff */
[----:B------:R-:W-:-:S04]  /*28b0*/  IMAD.MOV R4, RZ, RZ, -R0 ;  /* 0x000000ffff047224 */ /* 0x000fc800078e0a00 */
[----:B------:R-:W-:-:S05]  /*28c0*/  IMAD R4, R4, UR14, R7 ;  /* 0x0000000e04047c24 */ /* 0x000fca000f8e0207 */
[----:B------:R-:W-:-:S13]  /*28d0*/  ISETP.GE.U32.AND P3, PT, R4, UR14, PT ;  /* 0x0000000e04007c0c */ /* 0x000fda000bf66070 */
[----:B------:R-:W-:Y:S01]  /*28e0*/  @P3 VIADD R4, R4, -UR14 ;  /* 0x8000000e04043c36 */ /* 0x000fe20008000000 */
[----:B------:R-:W-:Y:S02]  /*28f0*/  @P3 IADD3 R0, PT, PT, R0, 0x1, RZ ;  /* 0x0000000100003810 */ /* 0x000fe40007ffe0ff */
[----:B------:R-:W-:Y:S02]  /*2900*/  ISETP.GE.U32.AND P3, PT, R43, 0x4, PT ;  /* 0x000000042b00780c */ /* 0x000fe40003f66070 */
[----:B------:R-:W-:Y:S02]  /*2910*/  ISETP.GE.U32.AND P4, PT, R4, UR14, PT ;  /* 0x0000000e04007c0c */ /* 0x000fe4000bf86070 */
[----:B0-----:R-:W-:-:S05]  /*2920*/  LEA R5, R5, R42, 0x2 ;  /* 0x0000002a05057211 */ /* 0x001fca00078e10ff */
[----:B-1----:R-:W-:-:S06]  /*2930*/  IMAD R10, R10, UR7, R5 ;  /* 0x000000070a0a7c24 */ /* 0x002fcc000f8e0205 */
[----:B------:R-:W-:Y:S01]  /*2940*/  @P4 VIADD R0, R0, 0x1 ;  /* 0x0000000100004836 */ /* 0x000fe20000000000 */
[----:B------:R-:W-:-:S05]  /*2950*/  @!P0 LOP3.LUT R0, RZ, UR14, RZ, 0x33, !PT ;  /* 0x0000000eff008c12 */ /* 0x000fca000f8e33ff */
[----:B------:R-:W-:Y:S01]  /*2960*/  IMAD R0, R43, R0, RZ ;  /* 0x000000002b007224 */ /* 0x000fe200078e02ff */
[----:B------:R-:W-:Y:S06]  /*2970*/  @!P3 BRA `(.L_x_39) ;  /* 0x000000080000b947 */ /* 0x000fec0003800000 */
[----:B------:R-:W0:Y:S01]  /*2980*/  LDC.64 R4, c[0x0][0x388] ;  /* 0x0000e200ff047b82 */ /* 0x000e220000000a00 */
[----:B------:R-:W-:Y:S01]  /*2990*/  LOP3.LUT R11, R43, 0x7ffffffc, RZ, 0xc0, !PT ;  /* 0x7ffffffc2b0b7812 */ /* 0x000fe200078ec0ff */
[----:B------:R-:W-:Y:S01]  /*29a0*/  BSSY.RELIABLE B0, `(.L_x_40) ;  /* 0x000006b000007945 */ /* 0x000fe20003800100 */
[----:B---3--:R-:W-:Y:S02]  /*29b0*/  HFMA2 R17, -RZ, RZ, 0, 0 ;  /* 0x00000000ff117431 */ /* 0x008fe400000001ff */
[----:B------:R-:W-:-:S13]  /*29c0*/  ISETP.GT.AND P0, PT, R11, RZ, PT ;  /* 0x000000ff0b00720c */ /* 0x000fda0003f04270 */
[----:B------:R-:W-:Y:S05]  /*29d0*/  @!P0 BRA `(.L_x_41) ;  /* 0x00000004009c8947 */ /* 0x000fea0003800000 */
[----:B------:R-:W-:Y:S01]  /*29e0*/  IMAD.IADD R8, R11, 0x1, -R17 ;  /* 0x000000010b087824 */ /* 0x000fe200078e0a11 */
[----:B------:R-:W-:Y:S01]  /*29f0*/  BSSY.RECONVERGENT B4, `(.L_x_42) ;  /* 0x0000040000047945 */ /* 0x000fe20003800200 */
[----:B------:R-:W-:-:S03]  /*2a00*/  PLOP3.LUT P0, PT, PT, PT, PT, 0x80, 0x8 ;  /* 0x000000000008781c */ /* 0x000fc60003f0f070 */
[----:B------:R-:W-:-:S13]  /*2a10*/  ISETP.GT.AND P3, PT, R8, 0xc, PT ;  /* 0x0000000c0800780c */ /* 0x000fda0003f64270 */
[----:B------:R-:W-:Y:S05]  /*2a20*/  @!P3 BRA `(.L_x_43) ;  /* 0x0000000000f0b947 */ /* 0x000fea0003800000 */
[----:B------:R-:W1:Y:S01]  /*2a30*/  LDC.64 R8, c[0x0][0x388] ;  /* 0x0000e200ff087b82 */ /* 0x000e620000000a00 */
[----:B------:R-:W-:Y:S01]  /*2a40*/  BSSY.RECONVERGENT B5, `(.L_x_44) ;  /* 0x0000039000057945 */ /* 0x000fe20003800200 */
[----:B------:R-:W-:Y:S02]  /*2a50*/  PLOP3.LUT P0, PT, PT, PT, PT, 0x8, 0x80 ;  /* 0x000000000080781c */ /* 0x000fe40003f0e170 */
[----:B----4-:R-:W-:-:S11]  /*2a60*/  IADD3 R22, PT, PT, R11, -0xc, RZ ;  /* 0xfffffff40b167810 */ /* 0x010fd60007ffe0ff */
.L_x_45:
[C---:B--2---:R-:W-:Y:S01]  /*2a70*/  IADD3 R15, PT, PT, R17.reuse, 0x4, RZ ;  /* 0x00000004110f7810 */ /* 0x044fe20007ffe0ff */
[C---:B------:R-:W-:Y:S01]  /*2a80*/  IMAD.IADD R12, R0.reuse, 0x1, R17 ;  /* 0x00000001000c7824 */ /* 0x040fe200078e0211 */
[C---:B------:R-:W-:Y:S01]  /*2a90*/  IADD3 R19, PT, PT, R17.reuse, 0x8, RZ ;  /* 0x0000000811137810 */ /* 0x040fe20007ffe0ff */
[----:B------:R-:W-:Y:S02]  /*2aa0*/  VIADD R51, R17, 0xc ;  /* 0x0000000c11337836 */ /* 0x000fe40000000000 */
[----:B------:R-:W-:Y:S01]  /*2ab0*/  IMAD.IADD R13, R0, 0x1, R15 ;  /* 0x00000001000d7824 */ /* 0x000fe200078e020f */
[----:B------:R-:W-:Y:S01]  /*2ac0*/  LEA R12, R12, UR20, 0x2 ;  /* 0x000000140c0c7c11 */ /* 0x000fe2000f8e10ff */
[----:B------:R-:W-:-:S03]  /*2ad0*/  IMAD.IADD R18, R0, 0x1, R51 ;  /* 0x0000000100127824 */ /* 0x000fc600078e0233 */
[----:B------:R-:W-:Y:S01]  /*2ae0*/  LEA R14, R13, UR20, 0x2 ;  /* 0x000000140d0e7c11 */ /* 0x000fe2000f8e10ff */
[----:B------:R-:W2:Y:S01]  /*2af0*/  LDL R21, [R12] ;  /* 0x000000000c157983 */ /* 0x000ea20000100800 */
[----:B------:R-:W-:Y:S02]  /*2b00*/  IADD3 R13, PT, PT, R0, R19, RZ ;  /* 0x00000013000d7210 */ /* 0x000fe40007ffe0ff */
[----:B------:R-:W-:Y:S01]  /*2b10*/  LEA R18, R18, UR20, 0x2 ;  /* 0x0000001412127c11 */ /* 0x000fe2000f8e10ff */
[----:B------:R-:W3:Y:S01]  /*2b20*/  LDL R23, [R12+0x4] ;  /* 0x000004000c177983 */ /* 0x000ee20000100800 */
[----:B------:R-:W-:-:S03]  /*2b30*/  LEA R16, R13, UR20, 0x2 ;  /* 0x000000140d107c11 */ /* 0x000fc6000f8e10ff */
[----:B------:R-:W4:Y:S04]  /*2b40*/  LDL R25, [R12+0x8] ;  /* 0x000008000c197983 */ /* 0x000f280000100800 */
[----:B------:R1:W5:Y:S04]  /*2b50*/  LDL R27, [R12+0xc] ;  /* 0x00000c000c1b7983 */ /* 0x0003680000100800 */
[----:B------:R-:W5:Y:S04]  /*2b60*/  LDL R29, [R14] ;  /* 0x000000000e1d7983 */ /* 0x000f680000100800 */
[----:B------:R-:W5:Y:S04]  /*2b70*/  LDL R31, [R14+0x4] ;  /* 0x000004000e1f7983 */ /* 0x000f680000100800 */
[----:B------:R-:W5:Y:S04]  /*2b80*/  LDL R33, [R14+0x8] ;  /* 0x000008000e217983 */ /* 0x000f680000100800 */
[----:B------:R0:W5:Y:S04]  /*2b90*/  LDL R35, [R14+0xc] ;  /* 0x00000c000e237983 */ /* 0x0001680000100800 */
[----:B------:R-:W5:Y:S04]  /*2ba0*/  LDL R37, [R16] ;  /* 0x0000000010257983 */ /* 0x000f680000100800 */
[----:B------:R-:W5:Y:S04]  /*2bb0*/  LDL R39, [R16+0x4] ;  /* 0x0000040010277983 */ /* 0x000f680000100800 */
[----:B------:R-:W5:Y:S04]  /*2bc0*/  LDL R47, [R16+0x8] ;  /* 0x00000800102f7983 */ /* 0x000f680000100800 */
[----:B------:R-:W5:Y:S04]  /*2bd0*/  LDL R49, [R16+0xc] ;  /* 0x00000c0010317983 */ /* 0x000f680000100800 */
[----:B------:R-:W5:Y:S04]  /*2be0*/  LDL R53, [R18] ;  /* 0x0000000012357983 */ /* 0x000f680000100800 */
[----:B------:R-:W5:Y:S04]  /*2bf0*/  LDL R55, [R18+0x4] ;  /* 0x0000040012377983 */ /* 0x000f680000100800 */
[----:B------:R-:W5:Y:S04]  /*2c00*/  LDL R57, [R18+0x8] ;  /* 0x0000080012397983 */ /* 0x000f680000100800 */
[----:B------:R0:W5:Y:S01]  /*2c10*/  LDL R59, [R18+0xc] ;  /* 0x00000c00123b7983 */ /* 0x0001620000100800 */
[C---:B------:R-:W-:Y:S01]  /*2c20*/  IADD3 R13, PT, PT, R10.reuse, R17, RZ ;  /* 0x000000110a0d7210 */ /* 0x040fe20007ffe0ff */
[C---:B------:R-:W-:Y:S01]  /*2c30*/  IMAD.IADD R15, R10.reuse, 0x1, R15 ;  /* 0x000000010a0f7824 */ /* 0x040fe200078e020f */
[C---:B------:R-:W-:Y:S01]  /*2c40*/  IADD3 R19, PT, PT, R10.reuse, R19, RZ ;  /* 0x000000130a137210 */ /* 0x040fe20007ffe0ff */
[----:B------:R-:W-:Y:S01]  /*2c50*/  IMAD.IADD R51, R10, 0x1, R51 ;  /* 0x000000010a337824 */ /* 0x000fe200078e0233 */
[----:B------:R-:W-:Y:S01]  /*2c60*/  IADD3 R17, PT, PT, R17, 0x10, RZ ;  /* 0x0000001011117810 */ /* 0x000fe20007ffe0ff */
[----:B-1----:R-:W-:-:S03]  /*2c70*/  IMAD.WIDE R12, R13, 0x4, R8 ;  /* 0x000000040d0c7825 */ /* 0x002fc600078e0208 */
[----:B------:R-:W-:Y:S01]  /*2c80*/  ISETP.GE.AND P3, PT, R17, R22, PT ;  /* 0x000000161100720c */ /* 0x000fe20003f66270 */
[----:B0-----:R-:W-:-:S04]  /*2c90*/  IMAD.WIDE R14, R15, 0x4, R8 ;  /* 0x000000040f0e7825 */ /* 0x001fc800078e0208 */
[--C-:B------:R-:W-:Y:S01]  /*2ca0*/  IMAD.WIDE R18, R19, 0x4, R8.reuse ;  /* 0x0000000413127825 */ /* 0x100fe200078e0208 */
[----:B--2---:R0:W-:Y:S04]  /*2cb0*/  STG.E desc[UR16][R12.64], R21 ;  /* 0x000000150c007986 */ /* 0x0041e8000c101910 */
[----:B---3--:R2:W-:Y:S04]  /*2cc0*/  STG.E desc[UR16][R12.64+0x4], R23 ;  /* 0x000004170c007986 */ /* 0x0085e8000c101910 */
[----:B----4-:R2:W-:Y:S01]  /*2cd0*/  STG.E desc[UR16][R12.64+0x8], R25 ;  /* 0x000008190c007986 */ /* 0x0105e2000c101910 */
[----:B0-----:R-:W-:-:S03]  /*2ce0*/  IMAD.WIDE R20, R51, 0x4, R8 ;  /* 0x0000000433147825 */ /* 0x001fc600078e0208 */
[----:B-----5:R2:W-:Y:S04]  /*2cf0*/  STG.E desc[UR16][R12.64+0xc], R27 ;  /* 0x00000c1b0c007986 */ /* 0x0205e8000c101910 */
[----:B------:R2:W-:Y:S04]  /*2d00*/  STG.E desc[UR16][R14.64], R29 ;  /* 0x0000001d0e007986 */ /* 0x0005e8000c101910 */
        /* <DEDUP_REMOVED lines=10> */
[----:B------:R2:W-:Y:S01]  /*2db0*/  STG.E desc[UR16][R20.64+0xc], R59 ;  /* 0x00000c3b14007986 */ /* 0x0005e2000c101910 */
[----:B------:R-:W-:Y:S05]  /*2dc0*/  @!P3 BRA `(.L_x_45) ;  /* 0xfffffffc0028b947 */ /* 0x000fea000383ffff */
[----:B------:R-:W-:Y:S05]  /*2dd0*/  BSYNC.RECONVERGENT B5 ;  /* 0x0000000000057941 */ /* 0x000fea0003800200 */
.L_x_44:
[----:B--2---:R-:W-:-:S07]  /*2de0*/  IMAD.MOV.U32 R15, RZ, RZ, R11 ;  /* 0x000000ffff0f7224 */ /* 0x004fce00078e000b */
.L_x_43:
[----:B------:R-:W-:Y:S05]  /*2df0*/  BSYNC.RECONVERGENT B4 ;  /* 0x0000000000047941 */ /* 0x000fea0003800200 */
.L_x_42:
[----:B------:R-:W-:Y:S01]  /*2e00*/  IADD3 R8, PT, PT, R11, -R17, RZ ;  /* 0x800000110b087210 */ /* 0x000fe20007ffe0ff */
[----:B------:R-:W-:Y:S03]  /*2e10*/  BSSY.RECONVERGENT B4, `(.L_x_46) ;  /* 0x0000020000047945 */ /* 0x000fe60003800200 */
[----:B------:R-:W-:-:S13]  /*2e20*/  ISETP.GT.AND P3, PT, R8, 0x4, PT ;  /* 0x000000040800780c */ /* 0x000fda0003f64270 */
[----:B------:R-:W-:Y:S05]  /*2e30*/  @!P3 BRA `(.L_x_47) ;  /* 0x000000000074b947 */ /* 0x000fea0003800000 */
[----:B------:R-:W-:Y:S01]  /*2e40*/  IMAD.IADD R8, R0, 0x1, R17 ;  /* 0x0000000100087824 */ /* 0x000fe200078e0211 */
[----:B------:R-:W-:Y:S01]  /*2e50*/  IADD3 R15, PT, PT, R17, 0x4, RZ ;  /* 0x00000004110f7810 */ /* 0x000fe20007ffe0ff */
[----:B------:R-:W1:Y:S03]  /*2e60*/  LDC.64 R12, c[0x0][0x388] ;  /* 0x0000e200ff0c7b82 */ /* 0x000e660000000a00 */
[----:B------:R-:W-:Y:S01]  /*2e70*/  LEA R14, R8, UR20, 0x2 ;  /* 0x00000014080e7c11 */ /* 0x000fe2000f8e10ff */
[----:B------:R-:W-:-:S04]  /*2e80*/  IMAD.IADD R8, R0, 0x1, R15 ;  /* 0x0000000100087824 */ /* 0x000fc800078e020f */
[----:B------:R-:W2:Y:S01]  /*2e90*/  LDL R19, [R14] ;  /* 0x000000000e137983 */ /* 0x000ea20000100800 */
[----:B------:R-:W-:-:S03]  /*2ea0*/  LEA R16, R8, UR20, 0x2 ;  /* 0x0000001408107c11 */ /* 0x000fc6000f8e10ff */
[----:B----4-:R-:W3:Y:S04]  /*2eb0*/  LDL R21, [R14+0x4] ;  /* 0x000004000e157983 */ /* 0x010ee80000100800 */
[----:B------:R-:W4:Y:S04]  /*2ec0*/  LDL R23, [R14+0x8] ;  /* 0x000008000e177983 */ /* 0x000f280000100800 */
[----:B------:R-:W5:Y:S04]  /*2ed0*/  LDL R25, [R14+0xc] ;  /* 0x00000c000e197983 */ /* 0x000f680000100800 */
[----:B------:R-:W5:Y:S04]  /*2ee0*/  LDL R27, [R16] ;  /* 0x00000000101b7983 */ /* 0x000f680000100800 */
[----:B------:R-:W5:Y:S04]  /*2ef0*/  LDL R29, [R16+0x4] ;  /* 0x00000400101d7983 */ /* 0x000f680000100800 */
[----:B------:R-:W5:Y:S04]  /*2f00*/  LDL R31, [R16+0x8] ;  /* 0x00000800101f7983 */ /* 0x000f680000100800 */
[----:B------:R-:W5:Y:S01]  /*2f10*/  LDL R33, [R16+0xc] ;  /* 0x00000c0010217983 */ /* 0x000f620000100800 */
[C---:B------:R-:W-:Y:S01]  /*2f20*/  IADD3 R9, PT, PT, R10.reuse, R17, RZ ;  /* 0x000000110a097210 */ /* 0x040fe20007ffe0ff */
[----:B------:R-:W-:-:S04]  /*2f30*/  IMAD.IADD R15, R10, 0x1, R15 ;  /* 0x000000010a0f7824 */ /* 0x000fc800078e020f */
[----:B-1----:R-:W-:-:S04]  /*2f40*/  IMAD.WIDE R8, R9, 0x4, R12 ;  /* 0x0000000409087825 */ /* 0x002fc800078e020c */
[----:B------:R-:W-:Y:S01]  /*2f50*/  IMAD.WIDE R12, R15, 0x4, R12 ;  /* 0x000000040f0c7825 */ /* 0x000fe200078e020c */
[----:B------:R-:W-:Y:S02]  /*2f60*/  PLOP3.LUT P0, PT, PT, PT, PT, 0x8, 0x80 ;  /* 0x000000000080781c */ /* 0x000fe40003f0e170 */
[----:B------:R-:W-:Y:S01]  /*2f70*/  MOV R15, R11 ;  /* 0x0000000b000f7202 */ /* 0x000fe20000000f00 */
[----:B------:R-:W-:Y:S01]  /*2f80*/  VIADD R17, R17, 0x8 ;  /* 0x0000000811117836 */ /* 0x000fe20000000000 */
[----:B--2---:R1:W-:Y:S04]  /*2f90*/  STG.E desc[UR16][R8.64], R19 ;  /* 0x0000001308007986 */ /* 0x0043e8000c101910 */
[----:B---3--:R1:W-:Y:S04]  /*2fa0*/  STG.E desc[UR16][R8.64+0x4], R21 ;  /* 0x0000041508007986 */ /* 0x0083e8000c101910 */
[----:B----4-:R1:W-:Y:S04]  /*2fb0*/  STG.E desc[UR16][R8.64+0x8], R23 ;  /* 0x0000081708007986 */ /* 0x0103e8000c101910 */
[----:B-----5:R1:W-:Y:S04]  /*2fc0*/  STG.E desc[UR16][R8.64+0xc], R25 ;  /* 0x00000c1908007986 */ /* 0x0203e8000c101910 */
[----:B------:R1:W-:Y:S04]  /*2fd0*/  STG.E desc[UR16][R12.64], R27 ;  /* 0x0000001b0c007986 */ /* 0x0003e8000c101910 */
[----:B------:R1:W-:Y:S04]  /*2fe0*/  STG.E desc[UR16][R12.64+0x4], R29 ;  /* 0x0000041d0c007986 */ /* 0x0003e8000c101910 */
[----:B------:R1:W-:Y:S04]  /*2ff0*/  STG.E desc[UR16][R12.64+0x8], R31 ;  /* 0x0000081f0c007986 */ /* 0x0003e8000c101910 */
[----:B------:R1:W-:Y:S02]  /*3000*/  STG.E desc[UR16][R12.64+0xc], R33 ;  /* 0x00000c210c007986 */ /* 0x0003e4000c101910 */
.L_x_47:
[----:B------:R-:W-:Y:S05]  /*3010*/  BSYNC.RECONVERGENT B4 ;  /* 0x0000000000047941 */ /* 0x000fea0003800200 */
.L_x_46:
[----:B------:R-:W-:-:S13]  /*3020*/  ISETP.NE.OR P0, PT, R17, R11, P0 ;  /* 0x0000000b1100720c */ /* 0x000fda0000705670 */
[----:B------:R-:W-:Y:S05]  /*3030*/  @!P0 BREAK.RELIABLE B0 ;  /* 0x0000000000008942 */ /* 0x000fea0003800100 */
[----:B------:R-:W-:Y:S05]  /*3040*/  @!P0 BRA `(.L_x_39) ;  /* 0x00000000004c8947 */ /* 0x000fea0003800000 */
.L_x_41:
[----:B------:R-:W-:Y:S05]  /*3050*/  BSYNC.RELIABLE B0 ;  /* 0x0000000000007941 */ /* 0x000fea0003800100 */
.L_x_40:
[----:B------:R-:W-:Y:S01]  /*3060*/  BSSY.RECONVERGENT B0, `(.L_x_48) ;  /* 0x0000010000007945 */ /* 0x000fe20003800200 */
.L_x_49:
[----:B-12---:R-:W-:-:S04]  /*3070*/  IADD3 R8, PT, PT, R0, R17, RZ ;  /* 0x0000001100087210 */ /* 0x006fc80007ffe0ff */
[----:B------:R-:W-:-:S05]  /*3080*/  LEA R12, R8, UR20, 0x2 ;  /* 0x00000014080c7c11 */ /* 0x000fca000f8e10ff */
[----:B------:R-:W2:Y:S04]  /*3090*/  LDL R13, [R12] ;  /* 0x000000000c0d7983 */ /* 0x000ea80000100800 */
[----:B------:R-:W3:Y:S04]  /*30a0*/  LDL R15, [R12+0x4] ;  /* 0x000004000c0f7983 */ /* 0x000ee80000100800 */
[----:B------:R-:W5:Y:S04]  /*30b0*/  LDL R19, [R12+0x8] ;  /* 0x000008000c137983 */ /* 0x000f680000100800 */
[----:B----4-:R-:W4:Y:S01]  /*30c0*/  LDL R21, [R12+0xc] ;  /* 0x00000c000c157983 */ /* 0x010f220000100800 */
[----:B------:R-:W-:Y:S01]  /*30d0*/  IMAD.IADD R9, R10, 0x1, R17 ;  /* 0x000000010a097824 */ /* 0x000fe200078e0211 */
[----:B------:R-:W-:-:S03]  /*30e0*/  IADD3 R17, PT, PT, R17, 0x4, RZ ;  /* 0x0000000411117810 */ /* 0x000fc60007ffe0ff */
[----:B0-----:R-:W-:Y:S01]  /*30f0*/  IMAD.WIDE R8, R9, 0x4, R4 ;  /* 0x0000000409087825 */ /* 0x001fe200078e0204 */
[----:B------:R-:W-:-:S04]  /*3100*/  ISETP.NE.AND P0, PT, R17, R11, PT ;  /* 0x0000000b1100720c */ /* 0x000fc80003f05270 */
[----:B--2---:R2:W-:Y:S04]  /*3110*/  STG.E desc[UR16][R8.64], R13 ;  /* 0x0000000d08007986 */ /* 0x0045e8000c101910 */
[----:B---3--:R2:W-:Y:S04]  /*3120*/  STG.E desc[UR16][R8.64+0x4], R15 ;  /* 0x0000040f08007986 */ /* 0x0085e8000c101910 */
[----:B-----5:R2:W-:Y:S04]  /*3130*/  STG.E desc[UR16][R8.64+0x8], R19 ;  /* 0x0000081308007986 */ /* 0x0205e8000c101910 */
[----:B----4-:R2:W-:Y:S01]  /*3140*/  STG.E desc[UR16][R8.64+0xc], R21 ;  /* 0x00000c1508007986 */ /* 0x0105e2000c101910 */
[----:B------:R-:W-:Y:S05]  /*3150*/  @P0 BRA `(.L_x_49) ;  /* 0xfffffffc00c40947 */ /* 0x000fea000383ffff */
[----:B------:R-:W-:Y:S05]  /*3160*/  BSYNC.RECONVERGENT B0 ;  /* 0x0000000000007941 */ /* 0x000fea0003800200 */
.L_x_48:
[----:B--2---:R-:W-:-:S07]  /*3170*/  IMAD.MOV.U32 R15, RZ, RZ, R11 ;  /* 0x000000ffff0f7224 */ /* 0x004fce00078e000b */
.L_x_39:
[----:B------:R-:W-:Y:S05]  /*3180*/  BSYNC.RECONVERGENT B1 ;  /* 0x0000000000017941 */ /* 0x000fea0003800200 */
.L_x_38:
[----:B-1----:R-:W-:-:S13]  /*3190*/  LOP3.LUT P0, R12, R43, 0x3, RZ, 0xc0, !PT ;  /* 0x000000032b0c7812 */ /* 0x002fda000780c0ff */
[----:B------:R-:W-:Y:S05]  /*31a0*/  @!P0 BRA `(.L_x_37) ;  /* 0x0000000000408947 */ /* 0x000fea0003800000 */
[----:B0-----:R-:W-:-:S04]  /*31b0*/  IADD3 R4, PT, PT, R0, R15, RZ ;  /* 0x0000000f00047210 */ /* 0x001fc80007ffe0ff */
[----:B------:R-:W-:Y:S02]  /*31c0*/  LEA R8, R4, UR20, 0x2 ;  /* 0x0000001404087c11 */ /* 0x000fe4000f8e10ff */
[----:B------:R-:W0:Y:S03]  /*31d0*/  LDC.64 R4, c[0x0][0x388] ;  /* 0x0000e200ff047b82 */ /* 0x000e260000000a00 */
[----:B------:R-:W2:Y:S01]  /*31e0*/  LDL R11, [R8] ;  /* 0x00000000080b7983 */ /* 0x000ea20000100800 */
[----:B------:R-:W-:Y:S01]  /*31f0*/  IMAD.IADD R9, R10, 0x1, R15 ;  /* 0x000000010a097824 */ /* 0x000fe200078e020f */
[----:B------:R-:W-:-:S03]  /*3200*/  ISETP.NE.AND P0, PT, R12, 0x1, PT ;  /* 0x000000010c00780c */ /* 0x000fc60003f05270 */
[----:B0-----:R-:W-:-:S05]  /*3210*/  IMAD.WIDE R4, R9, 0x4, R4 ;  /* 0x0000000409047825 */ /* 0x001fca00078e0204 */
[----:B--2---:R1:W-:Y:S05]  /*3220*/  STG.E desc[UR16][R4.64], R11 ;  /* 0x0000000b04007986 */ /* 0x0043ea000c101910 */
[----:B------:R-:W-:Y:S05]  /*3230*/  @!P0 BRA `(.L_x_37) ;  /* 0x00000000001c8947 */ /* 0x000fea0003800000 */
[----:B------:R-:W-:Y:S02]  /*3240*/  ISETP.NE.AND P0, PT, R12, 0x2, PT ;  /* 0x000000020c00780c */ /* 0x000fe40003f05270 */
[----:B------:R-:W-:-:S05]  /*3250*/  IADD3 R0, PT, PT, R0, R15, RZ ;  /* 0x0000000f00007210 */ /* 0x000fca0007ffe0ff */
[----:B------:R-:W-:-:S05]  /*3260*/  IMAD.U32 R0, R0, 0x4, R1 ;  /* 0x0000000400007824 */ /* 0x000fca00078e0001 */
[----:B------:R-:W2:Y:S04]  /*3270*/  LDL R9, [R0+0x4] ;  /* 0x0000040000097983 */ /* 0x000ea80000100800 */
[----:B-1----:R-:W5:Y:S04]  /*3280*/  @P0 LDL R11, [R0+0x8] ;  /* 0x00000800000b0983 */ /* 0x002f680000100800 */
[----:B--2---:R2:W-:Y:S04]  /*3290*/  STG.E desc[UR16][R4.64+0x4], R9 ;  /* 0x0000040904007986 */ /* 0x0045e8000c101910 */
[----:B-----5:R2:W-:Y:S02]  /*32a0*/  @P0 STG.E desc[UR16][R4.64+0x8], R11 ;  /* 0x0000080b04000986 */ /* 0x0205e4000c101910 */
.L_x_37:
[----:B------:R-:W-:Y:S05]  /*32b0*/  BSYNC.RECONVERGENT B2 ;  /* 0x0000000000027941 */ /* 0x000fea0003800200 */
.L_x_36:
[----:B------:R-:W-:-:S04]  /*32c0*/  IADD3 R7, PT, PT, R7, UR14, RZ ;  /* 0x0000000e07077c10 */ /* 0x000fc8000fffe0ff */
[----:B------:R-:W-:-:S13]  /*32d0*/  ISETP.GE.AND P0, PT, R7, R44, PT ;  /* 0x0000002c0700720c */ /* 0x000fda0003f06270 */
[----:B------:R-:W-:Y:S05]  /*32e0*/  @!P0 BRA `(.L_x_50) ;  /* 0xfffffff400288947 */ /* 0x000fea000383ffff */
.L_x_35:
[----:B------:R-:W-:Y:S05]  /*32f0*/  BSYNC.RECONVERGENT B3 ;  /* 0x0000000000037941 */ /* 0x000fea0003800200 */
.L_x_34:
[----:B------:R-:W-:Y:S05]  /*3300*/  WARPSYNC.ALL ;  /* 0x0000000000007948 */ /* 0x000fea0003800000 */
[----:B------:R-:W-:Y:S01]  /*3310*/  ISETP.LT.U32.AND P0, PT, R2, UR11, PT ;  /* 0x0000000b02007c0c */ /* 0x000fe2000bf01070 */
[----:B------:R-:W-:-:S12]  /*3320*/  BSSY.RECONVERGENT B0, `(.L_x_51) ;  /* 0x0000089000007945 */ /* 0x000fd80003800200 */
[----:B------:R-:W-:Y:S05]  /*3330*/  @!P0 BRA `(.L_x_52) ;  /* 0x00000008001c8947 */ /* 0x000fea0003800000 */
[----:B0-----:R-:W-:-:S07]  /*3340*/  IMAD.MOV.U32 R7, RZ, RZ, RZ ;  /* 0x000000ffff077224 */ /* 0x001fce00078e00ff */
.L_x_61:
[----:B0--3--:R-:W0:Y:S01]  /*3350*/  LDC R19, c[0x0][0x3a0] ;  /* 0x0000e800ff137b82 */ /* 0x009e220000000800 */
[----:B--2---:R-:W-:Y:S01]  /*3360*/  IADD3 R6, PT, PT, R2, R7, RZ ;  /* 0x0000000702067210 */ /* 0x004fe20007ffe0ff */
[----:B-1----:R-:W-:-:S06]  /*3370*/  VIADD R13, R3, UR10 ;  /* 0x0000000a030d7c36 */ /* 0x002fcc0008000000 */
[----:B-12---:R-:W1:Y:S01]  /*3380*/  LDC.64 R4, c[0x0][0x380] ;  /* 0x0000e000ff047b82 */ /* 0x006e620000000a00 */
[----:B0-----:R-:W-:-:S04]  /*3390*/  IMAD R13, R6, R19, R13 ;  /* 0x00000013060d7224 */ /* 0x001fc800078e020d */
[----:B-1----:R-:W-:-:S05]  /*33a0*/  IMAD.WIDE R12, R13, 0x4, R4 ;  /* 0x000000040d0c7825 */ /* 0x002fca00078e0204 */
[----:B------:R-:W2:Y:S01]  /*33b0*/  LDG.E.128 R8, desc[UR16][R12.64] ;  /* 0x000000100c087981 */ /* 0x000ea2000c1e1d00 */
[----:B------:R-:W-:Y:S01]  /*33c0*/  MOV R0, 0x400 ;  /* 0x0000040000007802 */ /* 0x000fe20000000f00 */
[----:B------:R-:W-:Y:S01]  /*33d0*/  BSSY.RECONVERGENT B1, `(.L_x_53) ;  /* 0x000007c000017945 */ /* 0x000fe20003800200 */
[----:B------:R-:W-:Y:S01]  /*33e0*/  IADD3 R7, PT, PT, R40, R7, RZ ;  /* 0x0000000728077210 */ /* 0x000fe20007ffe0ff */
        /* <DEDUP_REMOVED lines=9> */
[----:B0-----:R-:W-:Y:S01]  /*3480*/  IMAD.U32 R8, RZ, RZ, UR12 ;  /* 0x0000000cff087e24 */ /* 0x001fe2000f8e00ff */
[----:B------:R-:W-:Y:S01]  /*3490*/  IADD3 R9, PT, PT, R3, 0x4, RZ ;  /* 0x0000000403097810 */ /* 0x000fe20007ffe0ff */
[----:B------:R-:W-:-:S03]  /*34a0*/  UISETP.NE.AND UP0, UPT, UR4, URZ, UPT ;  /* 0x000000ff0400728c */ /* 0x000fc6000bf05270 */
[----:B------:R-:W-:-:S04]  /*34b0*/  IADD3 R8, PT, PT, R8, -0x5, -R3 ;  /* 0xfffffffb08087810 */ /* 0x000fc80007ffe803 */
[----:B------:R-:W-:Y:S02]  /*34c0*/  ISETP.GE.U32.AND P0, PT, R8, 0x3, PT ;  /* 0x000000030800780c */ /* 0x000fe40003f06070 */
[----:B------:R-:W-:Y:S11]  /*34d0*/  BRA.U !UP0, `(.L_x_55) ;  /* 0x00000001082c7547 */ /* 0x000ff6000b800000 */
[----:B------:R-:W2:Y:S01]  /*34e0*/  LDG.E.128 R12, desc[UR16][R12.64+0x10] ;  /* 0x000010100c0c7981 */ /* 0x000ea2000c1e1d00 */
[----:B------:R-:W-:Y:S01]  /*34f0*/  UISETP.NE.AND UP0, UPT, UR4, 0x1, UPT ;  /* 0x000000010400788c */ /* 0x000fe2000bf05270 */
[----:B------:R-:W-:Y:S02]  /*3500*/  VIADD R9, R3, 0x5 ;  /* 0x0000000503097836 */ /* 0x000fe40000000000 */
[----:B--2---:R0:W-:Y:S06]  /*3510*/  STS [R17+0x10], R12 ;  /* 0x0000100c11007388 */ /* 0x0041ec0000000800 */
[----:B------:R-:W-:Y:S05]  /*3520*/  BRA.U !UP0, `(.L_x_55) ;  /* 0x0000000108187547 */ /* 0x000fea000b800000 */
[----:B------:R-:W-:Y:S01]  /*3530*/  UISETP.NE.AND UP0, UPT, UR4, 0x2, UPT ;  /* 0x000000020400788c */ /* 0x000fe2000bf05270 */
[----:B------:R1:W-:Y:S01]  /*3540*/  STS [R17+0x14], R13 ;  /* 0x0000140d11007388 */ /* 0x0003e20000000800 */
[----:B------:R-:W-:-:S04]  /*3550*/  IADD3 R9, PT, PT, R3, 0x6, RZ ;  /* 0x0000000603097810 */ /* 0x000fc80007ffe0ff */
[----:B------:R-:W-:-:S13]  /*3560*/  PLOP3.LUT P4, PT, PT, PT, UP0, 0x80, 0x8 ;  /* 0x000000000008781c */ /* 0x000fda0003f8f008 */
[----:B------:R1:W-:Y:S01]  /*3570*/  @P4 STS [R17+0x18], R14 ;  /* 0x0000180e11004388 */ /* 0x0003e20000000800 */
[----:B------:R-:W-:-:S07]  /*3580*/  @P4 VIADD R9, R3, 0x7 ;  /* 0x0000000703094836 */ /* 0x000fce0000000000 */
.L_x_55:
[----:B------:R-:W-:Y:S05]  /*3590*/  @!P0 BRA `(.L_x_54) ;  /* 0x00000004007c8947 */ /* 0x000fea0003800000 */
[----:B------:R-:W-:Y:S01]  /*35a0*/  IADD3 R8, PT, PT, -R9, UR12, RZ ;  /* 0x0000000c09087c10 */ /* 0x000fe2000fffe1ff */
[----:B------:R-:W-:Y:S01]  /*35b0*/  BSSY.RECONVERGENT B2, `(.L_x_56) ;  /* 0x0000034000027945 */ /* 0x000fe20003800200 */
[----:B------:R-:W-:Y:S01]  /*35c0*/  IMAD R50, R6, R19, UR10 ;  /* 0x0000000a06327e24 */ /* 0x000fe2000f8e0213 */
[----:B------:R-:W-:Y:S02]  /*35d0*/  PLOP3.LUT P0, PT, PT, PT, PT, 0x80, 0x8 ;  /* 0x000000000008781c */ /* 0x000fe40003f0f070 */
[----:B------:R-:W-:-:S13]  /*35e0*/  ISETP.GT.AND P4, PT, R8, 0xc, PT ;  /* 0x0000000c0800780c */ /* 0x000fda0003f84270 */
[----:B------:R-:W-:Y:S05]  /*35f0*/  @!P4 BRA `(.L_x_57) ;  /* 0x0000000000bcc947 */ /* 0x000fea0003800000 */
[----:B------:R-:W-:Y:S02]  /*3600*/  MOV R52, UR12 ;  /* 0x0000000c00347c02 */ /* 0x000fe40008000f00 */
[----:B------:R-:W-:-:S03]  /*3610*/  PLOP3.LUT P0, PT, PT, PT, PT, 0x8, 0x80 ;  /* 0x000000000080781c */ /* 0x000fc60003f0e170 */
[----:B------:R-:W-:-:S10]  /*3620*/  VIADD R52, R52, 0xfffffff4 ;  /* 0xfffffff434347836 */ /* 0x000fd40000000000 */
.L_x_58:
[C---:B-12---:R-:W-:Y:S02]  /*3630*/  IADD3 R13, PT, PT, R50.reuse, R9, RZ ;  /* 0x00000009320d7210 */ /* 0x046fe40007ffe0ff */
[C-C-:B------:R-:W-:Y:S02]  /*3640*/  IADD3 R15, PT, PT, R50.reuse, 0x4, R9.reuse ;  /* 0x00000004320f7810 */ /* 0x140fe40007ffe009 */
[C---:B0-----:R-:W-:Y:S01]  /*3650*/  IADD3 R17, PT, PT, R50.reuse, 0x8, R9 ;  /* 0x0000000832117810 */ /* 0x041fe20007ffe009 */
[----:B------:R-:W-:Y:S01]  /*3660*/  IMAD.WIDE R12, R13, 0x4, R4 ;  /* 0x000000040d0c7825 */ /* 0x000fe200078e0204 */
[----:B------:R-:W-:-:S03]  /*3670*/  IADD3 R11, PT, PT, R50, 0xc, R9 ;  /* 0x0000000c320b7810 */ /* 0x000fc60007ffe009 */
[--C-:B------:R-:W-:Y:S01]  /*3680*/  IMAD.WIDE R14, R15, 0x4, R4.reuse ;  /* 0x000000040f0e7825 */ /* 0x100fe200078e0204 */
[----:B------:R-:W2:Y:S03]  /*3690*/  LDG.E R6, desc[UR16][R12.64] ;  /* 0x000000100c067981 */ /* 0x000ea6000c1e1900 */
[--C-:B------:R-:W-:Y:S01]  /*36a0*/  IMAD.WIDE R16, R17, 0x4, R4.reuse ;  /* 0x0000000411107825 */ /* 0x100fe200078e0204 */
[----:B------:R-:W3:Y:S03]  /*36b0*/  LDG.E R8, desc[UR16][R12.64+0x4] ;  /* 0x000004100c087981 */ /* 0x000ee6000c1e1900 */
[----:B------:R-:W-:Y:S01]  /*36c0*/  IMAD.WIDE R10, R11, 0x4, R4 ;  /* 0x000000040b0a7825 */ /* 0x000fe200078e0204 */
[----:B------:R-:W5:Y:S04]  /*36d0*/  LDG.E R18, desc[UR16][R12.64+0x8] ;  /* 0x000008100c127981 */ /* 0x000f68000c1e1900 */
[----:B----4-:R0:W4:Y:S04]  /*36e0*/  LDG.E R20, desc[UR16][R12.64+0xc] ;  /* 0x00000c100c147981 */ /* 0x010128000c1e1900 */
[----:B------:R-:W4:Y:S04]  /*36f0*/  LDG.E R22, desc[UR16][R14.64] ;  /* 0x000000100e167981 */ /* 0x000f28000c1e1900 */
        /* <DEDUP_REMOVED lines=10> */
[----:B------:R-:W4:Y:S01]  /*37a0*/  LDG.E R48, desc[UR16][R10.64+0xc] ;  /* 0x00000c100a307981 */ /* 0x000f22000c1e1900 */
[C---:B0-----:R-:W-:Y:S01]  /*37b0*/  IMAD R13, R9.reuse, 0x4, R0 ;  /* 0x00000004090d7824 */ /* 0x041fe200078e0200 */
[----:B------:R-:W-:-:S04]  /*37c0*/  IADD3 R9, PT, PT, R9, 0x10, RZ ;  /* 0x0000001009097810 */ /* 0x000fc80007ffe0ff */
[----:B------:R-:W-:Y:S01]  /*37d0*/  ISETP.GE.AND P4, PT, R9, R52, PT ;  /* 0x000000340900720c */ /* 0x000fe20003f86270 */
[----:B--2---:R2:W-:Y:S04]  /*37e0*/  STS [R13], R6 ;  /* 0x000000060d007388 */ /* 0x0045e80000000800 */
[----:B---3--:R2:W-:Y:S04]  /*37f0*/  STS [R13+0x4], R8 ;  /* 0x000004080d007388 */ /* 0x0085e80000000800 */
[----:B-----5:R2:W-:Y:S04]  /*3800*/  STS [R13+0x8], R18 ;  /* 0x000008120d007388 */ /* 0x0205e80000000800 */
[----:B----4-:R2:W-:Y:S04]  /*3810*/  STS [R13+0xc], R20 ;  /* 0x00000c140d007388 */ /* 0x0105e80000000800 */
        /* <DEDUP_REMOVED lines=13> */
.L_x_57:
[----:B------:R-:W-:Y:S05]  /*38f0*/  BSYNC.RECONVERGENT B2 ;  /* 0x0000000000027941 */ /* 0x000fea0003800200 */
.L_x_56:
[----:B--2---:R-:W-:Y:S01]  /*3900*/  IADD3 R6, PT, PT, -R9, UR12, RZ ;  /* 0x0000000c09067c10 */ /* 0x004fe2000fffe1ff */
[----:B------:R-:W-:Y:S03]  /*3910*/  BSSY.RECONVERGENT B2, `(.L_x_59) ;  /* 0x000001a000027945 */ /* 0x000fe60003800200 */
[----:B------:R-:W-:-:S13]  /*3920*/  ISETP.GT.AND P4, PT, R6, 0x4, PT ;  /* 0x000000040600780c */ /* 0x000fda0003f84270 */
[----:B------:R-:W-:Y:S05]  /*3930*/  @!P4 BRA `(.L_x_60) ;  /* 0x00000000005cc947 */ /* 0x000fea0003800000 */
[----:B-1----:R-:W-:Y:S01]  /*3940*/  IADD3 R13, PT, PT, R50, 0x4, R9 ;  /* 0x00000004320d7810 */ /* 0x002fe20007ffe009 */
[----:B------:R-:W-:-:S04]  /*3950*/  IMAD.IADD R11, R9, 0x1, R50 ;  /* 0x00000001090b7824 */ /* 0x000fc800078e0232 */
[----:B------:R-:W-:-:S04]  /*3960*/  IMAD.WIDE R10, R11, 0x4, R4 ;  /* 0x000000040b0a7825 */ /* 0x000fc800078e0204 */
[----:B0-----:R-:W-:Y:S01]  /*3970*/  IMAD.WIDE R12, R13, 0x4, R4 ;  /* 0x000000040d0c7825 */ /* 0x001fe200078e0204 */
[----:B------:R-:W2:Y:S04]  /*3980*/  LDG.E R6, desc[UR16][R10.64] ;  /* 0x000000100a067981 */ /* 0x000ea8000c1e1900 */
[----:B------:R-:W3:Y:S04]  /*3990*/  LDG.E R8, desc[UR16][R10.64+0x4] ;  /* 0x000004100a087981 */ /* 0x000ee8000c1e1900 */
[----:B------:R-:W5:Y:S04]  /*39a0*/  LDG.E R14, desc[UR16][R10.64+0x8] ;  /* 0x000008100a0e7981 */ /* 0x000f68000c1e1900 */
[----:B------:R-:W5:Y:S04]  /*39b0*/  LDG.E R16, desc[UR16][R10.64+0xc] ;  /* 0x00000c100a107981 */ /* 0x000f68000c1e1900 */
[----:B------:R-:W5:Y:S04]  /*39c0*/  LDG.E R18, desc[UR16][R12.64] ;  /* 0x000000100c127981 */ /* 0x000f68000c1e1900 */
[----:B----4-:R-:W4:Y:S04]  /*39d0*/  LDG.E R20, desc[UR16][R12.64+0x4] ;  /* 0x000004100c147981 */ /* 0x010f28000c1e1900 */
[----:B------:R-:W4:Y:S04]  /*39e0*/  LDG.E R22, desc[UR16][R12.64+0x8] ;  /* 0x000008100c167981 */ /* 0x000f28000c1e1900 */
[----:B------:R-:W4:Y:S01]  /*39f0*/  LDG.E R24, desc[UR16][R12.64+0xc] ;  /* 0x00000c100c187981 */ /* 0x000f22000c1e1900 */
[C---:B------:R-:W-:Y:S01]  /*3a00*/  LEA R15, R9.reuse, R0, 0x2 ;  /* 0x00000000090f7211 */ /* 0x040fe200078e10ff */
[----:B------:R-:W-:Y:S01]  /*3a10*/  VIADD R9, R9, 0x8 ;  /* 0x0000000809097836 */ /* 0x000fe20000000000 */
[----:B------:R-:W-:-:S03]  /*3a20*/  PLOP3.LUT P0, PT, PT, PT, PT, 0x8, 0x80 ;  /* 0x000000000080781c */ /* 0x000fc60003f0e170 */
[----:B--2---:R2:W-:Y:S04]  /*3a30*/  STS [R15], R6 ;  /* 0x000000060f007388 */ /* 0x0045e80000000800 */
[----:B---3--:R2:W-:Y:S04]  /*3a40*/  STS [R15+0x4], R8 ;  /* 0x000004080f007388 */ /* 0x0085e80000000800 */
[----:B-----5:R2:W-:Y:S04]  /*3a50*/  STS [R15+0x8], R14 ;  /* 0x0000080e0f007388 */ /* 0x0205e80000000800 */
[----:B------:R2:W-:Y:S04]  /*3a60*/  STS [R15+0xc], R16 ;  /* 0x00000c100f007388 */ /* 0x0005e80000000800 */
[----:B------:R2:W-:Y:S04]  /*3a70*/  STS [R15+0x10], R18 ;  /* 0x000010120f007388 */ /* 0x0005e80000000800 */
[----:B----4-:R2:W-:Y:S04]  /*3a80*/  STS [R15+0x14], R20 ;  /* 0x000014140f007388 */ /* 0x0105e80000000800 */
[----:B------:R2:W-:Y:S04]  /*3a90*/  STS [R15+0x18], R22 ;  /* 0x000018160f007388 */ /* 0x0005e80000000800 */
[----:B------:R2:W-:Y:S02]  /*3aa0*/  STS [R15+0x1c], R24 ;  /* 0x00001c180f007388 */ /* 0x0005e40000000800 */
.L_x_60:
[----:B------:R-:W-:Y:S05]  /*3ab0*/  BSYNC.RECONVERGENT B2 ;  /* 0x0000000000027941 */ /* 0x000fea0003800200 */
.L_x_59:
[----:B------:R-:W-:-:S13]  /*3ac0*/  ISETP.LT.OR P0, PT, R9, UR12, P0 ;  /* 0x0000000c09007c0c */ /* 0x000fda0008701670 */
[----:B------:R-:W-:Y:S05]  /*3ad0*/  @!P0 BRA `(.L_x_54) ;  /* 0x00000000002c8947 */ /* 0x000fea0003800000 */
[----:B------:R-:W-:-:S05]  /*3ae0*/  IADD3 R11, PT, PT, R50, R9, RZ ;  /* 0x00000009320b7210 */ /* 0x000fca0007ffe0ff */
[----:B------:R-:W-:-:S05]  /*3af0*/  IMAD.WIDE R4, R11, 0x4, R4 ;  /* 0x000000040b047825 */ /* 0x000fca00078e0204 */
[----:B--2---:R-:W2:Y:S04]  /*3b00*/  LDG.E R6, desc[UR16][R4.64] ;  /* 0x0000001004067981 */ /* 0x004ea8000c1e1900 */
[----:B------:R-:W3:Y:S04]  /*3b10*/  LDG.E R8, desc[UR16][R4.64+0x4] ;  /* 0x0000041004087981 */ /* 0x000ee8000c1e1900 */
[----:B------:R-:W5:Y:S04]  /*3b20*/  LDG.E R10, desc[UR16][R4.64+0x8] ;  /* 0x00000810040a7981 */ /* 0x000f68000c1e1900 */
[----:B0-----:R-:W4:Y:S01]  /*3b30*/  LDG.E R12, desc[UR16][R4.64+0xc] ;  /* 0x00000c10040c7981 */ /* 0x001f22000c1e1900 */
[----:B------:R-:W-:-:S05]  /*3b40*/  IMAD R9, R9, 0x4, R0 ;  /* 0x0000000409097824 */ /* 0x000fca00078e0200 */
[----:B--2---:R0:W-:Y:S04]  /*3b50*/  STS [R9], R6 ;  /* 0x0000000609007388 */ /* 0x0041e80000000800 */
[----:B---3--:R0:W-:Y:S04]  /*3b60*/  STS [R9+0x4], R8 ;  /* 0x0000040809007388 */ /* 0x0081e80000000800 */
[----:B-----5:R0:W-:Y:S04]  /*3b70*/  STS [R9+0x8], R10 ;  /* 0x0000080a09007388 */ /* 0x0201e80000000800 */
[----:B----4-:R0:W-:Y:S02]  /*3b80*/  STS [R9+0xc], R12 ;  /* 0x00000c0c09007388 */ /* 0x0101e40000000800 */
.L_x_54:
[----:B------:R-:W-:Y:S05]  /*3b90*/  BSYNC.RECONVERGENT B1 ;  /* 0x0000000000017941 */ /* 0x000fea0003800200 */
.L_x_53:
[----:B------:R-:W-:Y:S05]  /*3ba0*/  @!P3 BRA `(.L_x_61) ;  /* 0xfffffff400e8b947 */ /* 0x000fea000383ffff */
.L_x_52:
[----:B------:R-:W-:Y:S05]  /*3bb0*/  BSYNC.RECONVERGENT B0 ;  /* 0x0000000000007941 */ /* 0x000fea0003800200 */
.L_x_51:
[----:B------:R-:W5:Y:S02]  /*3bc0*/  LDCU UR4, c[0x0][0x3a4] ;  /* 0x00007480ff0477ac */ /* 0x000f640008000800 */
[----:B-----5:R-:W-:-:S03]  /*3bd0*/  UISETP.NE.AND UP0, UPT, UR5, UR4, UPT ;  /* 0x000000040500728c */ /* 0x020fc6000bf05270 */
[----:B------:R-:W-:-:S06]  /*3be0*/  UMOV UR4, UR5 ;  /* 0x0000000500047c82 */ /* 0x000fcc0008000000 */
[----:B------:R-:W-:Y:S05]  /*3bf0*/  BRA.U UP0, `(.L_x_62) ;  /* 0xffffffd500487547 */ /* 0x000fea000b83ffff */
[----:B------:R-:W-:Y:S05]  /*3c00*/  EXIT ;  /* 0x000000000000794d */ /* 0x000fea0003800000 */
        .weak           $__internal_0_$__cuda_sm20_div_u16
        .type           $__internal_0_$__cuda_sm20_div_u16,@function
        .size           $__internal_0_$__cuda_sm20_div_u16,(.L_x_64 - $__internal_0_$__cuda_sm20_div_u16)
$__internal_0_$__cuda_sm20_div_u16:
[----:B------:R-:W0:Y:S01]  /*3c10*/  I2F.U16 R4, R9 ;  /* 0x0000000900047306 */ /* 0x000e220000101000 */
[----:B------:R-:W-:Y:S01]  /*3c20*/  HFMA2 R5, -RZ, RZ, 15, 0 ;  /* 0x4b800000ff057431 */ /* 0x000fe200000001ff */
[C---:B0-----:R-:W-:Y:S02]  /*3c30*/  FSETP.GEU.AND P1, PT, |R4|.reuse, 1.175494350822287508e-38, PT ;  /* 0x008000000400780b */ /* 0x041fe40003f2e200 */
[----:B------:R-:W-:Y:S02]  /*3c40*/  FSETP.GT.AND P0, PT, |R4|, 8.50705917302346158658e+37, PT ;  /* 0x7e8000000400780b */ /* 0x000fe40003f04200 */
[----:B------:R-:W-:-:S04]  /*3c50*/  FSEL R5, R5, 1, !P1 ;  /* 0x3f80000005057808 */ /* 0x000fc80004800000 */
[----:B------:R-:W-:Y:S02]  /*3c60*/  FSEL R5, R5, 0.25, !P0 ;  /* 0x3e80000005057808 */ /* 0x000fe40004000000 */
[----:B------:R-:W-:-:S03]  /*3c70*/  ISETP.NE.U32.AND P0, PT, R9, RZ, PT ;  /* 0x000000ff0900720c */ /* 0x000fc60003f05070 */
[----:B------:R-:W-:Y:S02]  /*3c80*/  FMUL R6, R4, R5 ;  /* 0x0000000504067220 */ /* 0x000fe40000400000 */
[----:B------:R-:W-:Y:S08]  /*3c90*/  I2F.U16.RZ R4, R8 ;  /* 0x0000000800047306 */ /* 0x000ff0000010d000 */
[----:B------:R-:W0:Y:S02]  /*3ca0*/  MUFU.RCP R6, R6 ;  /* 0x0000000600067308 */ /* 0x000e240000001000 */
[----:B0-----:R-:W-:-:S04]  /*3cb0*/  FMUL R5, R5, R6 ;  /* 0x0000000605057220 */ /* 0x001fc80000400000 */
[----:B------:R-:W-:-:S04]  /*3cc0*/  VIADD R5, R5, 0x2 ;  /* 0x0000000205057836 */ /* 0x000fc80000000000 */
[----:B------:R-:W-:Y:S01]  /*3cd0*/  FMUL.RZ R7, R4, R5 ;  /* 0x0000000504077220 */ /* 0x000fe2000040c000 */
[----:B------:R-:W-:Y:S02]  /*3ce0*/  HFMA2 R5, -RZ, RZ, 0, 0 ;  /* 0x00000000ff057431 */ /* 0x000fe400000001ff */
[----:B------:R-:W-:-:S03]  /*3cf0*/  IMAD.MOV.U32 R4, RZ, RZ, R10 ;  /* 0x000000ffff047224 */ /* 0x000fc600078e000a */
[----:B------:R-:W0:Y:S02]  /*3d00*/  F2I.U32.TRUNC.NTZ R7, R7 ;  /* 0x0000000700077305 */ /* 0x000e24000020f000 */
[----:B0-----:R-:W-:Y:S02]  /*3d10*/  LOP3.LUT R40, R7, 0xffff, RZ, 0xc0, !PT ;  /* 0x0000ffff07287812 */ /* 0x001fe400078ec0ff */
[----:B------:R-:W-:Y:S01]  /*3d20*/  @!P0 MOV R40, 0xffffffff ;  /* 0xffffffff00288802 */ /* 0x000fe20000000f00 */
[----:B------:R-:W-:Y:S06]  /*3d30*/  RET.REL.NODEC R4 `(_Z11direct_convILi8ELi4ELi6ELi6ELi24ELi28ELi20ELi1EEvPfS0_S0_iiiiii) ;  /* 0xffffffc004b07950 */ /* 0x000fec0003c3ffff */
.L_x_63:
[----:B------:R-:W-:-:S00]  /*3d40*/  BRA `(.L_x_63) ;  /* 0xfffffffc00fc7947 */ /* 0x000fc0000383ffff */
[----:B------:R-:W-:-:S00]  /*3d50*/  NOP ;  /* 0x0000000000007918 */ /* 0x000fc00000000000 */
        /* <DEDUP_REMOVED lines=10> */
.L_x_64:


//--------------------- .nv.shared._Z11direct_convILi8ELi4ELi6ELi6ELi24ELi28ELi20ELi1EEvPfS0_S0_iiiiii --------------------------
	.section	.nv.shared._Z11direct_convILi8ELi4ELi6ELi6ELi24ELi28ELi20ELi1EEvPfS0_S0_iiiiii,"aw",@nobits
	.sectionflags	@""
	.align	4
.nv.shared._Z11direct_convILi8ELi4ELi6ELi6ELi24ELi28ELi20ELi1EEvPfS0_S0_iiiiii:
	.zero		3408


//--------------------- .nv.shared.reserved.0     --------------------------
	.section	.nv.shared.reserved.0,"aw",@nobits
	.weak		__nv_reservedSMEM_offset_0_alias
	.size		__nv_reservedSMEM_offset_0_alias, 0, 64
	.other		__nv_reservedSMEM_offset_0_alias,@"STO_CUDA_RESERVED_SHARED STV_DEFAULT"
__nv_reservedSMEM_offset_0_alias:
	.zero		0
	.zero		64


//--------------------- .nv.constant0._Z11direct_convILi8ELi4ELi6ELi6ELi24ELi28ELi20ELi1EEvPfS0_S0_iiiiii --------------------------
	.section	.nv.constant0._Z11direct_convILi8ELi4ELi6ELi6ELi24ELi28ELi20ELi1EEvPfS0_S0_iiiiii,"a",@progbits
	.sectionflags	@""
	.align	4
.nv.constant0._Z11direct_convILi8ELi4ELi6ELi6ELi24ELi28ELi20ELi1EEvPfS0_S0_iiiiii:
	.zero		944


//--------------------- SYMBOLS --------------------------

	.type		.nv.reservedSmem.offset0,@object
	.size		.nv.reservedSmem.offset0,0x4
	.type		.nv.reservedSmem.cap,@object
	.size		.nv.reservedSmem.cap,0x4
